//
// Generated by NVIDIA NVVM Compiler
//
// Compiler Build ID: CL-36424714
// Cuda compilation tools, release 13.0, V13.0.88
// Based on NVVM 20.0.0
//

.version 9.0
.target sm_100
.address_size 64

	// .globl	_Z14mat_inv_kerneliiPKdPd
// _ZZ17Compute_kernel_v4ILi1024EEviiiiPKdS1_PiE5dis_s has been demoted
// _ZZ17Compute_kernel_v4ILi1024EEviiiiPKdS1_PiE5ind_s has been demoted
.global .align 1 .b8 _ZN34_INTERNAL_754dad0f_4_k_cu_2f1531a54cuda3std3__45__cpo5beginE[1];
.global .align 1 .b8 _ZN34_INTERNAL_754dad0f_4_k_cu_2f1531a54cuda3std3__45__cpo3endE[1];
.global .align 1 .b8 _ZN34_INTERNAL_754dad0f_4_k_cu_2f1531a54cuda3std3__45__cpo6cbeginE[1];
.global .align 1 .b8 _ZN34_INTERNAL_754dad0f_4_k_cu_2f1531a54cuda3std3__45__cpo4cendE[1];
.global .align 1 .b8 _ZN34_INTERNAL_754dad0f_4_k_cu_2f1531a54cuda3std3__45__cpo6rbeginE[1];
.global .align 1 .b8 _ZN34_INTERNAL_754dad0f_4_k_cu_2f1531a54cuda3std3__45__cpo4rendE[1];
.global .align 1 .b8 _ZN34_INTERNAL_754dad0f_4_k_cu_2f1531a54cuda3std3__45__cpo7crbeginE[1];
.global .align 1 .b8 _ZN34_INTERNAL_754dad0f_4_k_cu_2f1531a54cuda3std3__45__cpo5crendE[1];
.global .align 1 .b8 _ZN34_INTERNAL_754dad0f_4_k_cu_2f1531a54cuda3std3__436_GLOBAL__N__754dad0f_4_k_cu_2f1531a56ignoreE[1];
.global .align 1 .b8 _ZN34_INTERNAL_754dad0f_4_k_cu_2f1531a54cuda3std3__419piecewise_constructE[1];
.global .align 1 .b8 _ZN34_INTERNAL_754dad0f_4_k_cu_2f1531a54cuda3std3__48in_placeE[1];
.global .align 1 .b8 _ZN34_INTERNAL_754dad0f_4_k_cu_2f1531a54cuda3std3__420unreachable_sentinelE[1];
.global .align 1 .b8 _ZN34_INTERNAL_754dad0f_4_k_cu_2f1531a54cuda3std3__47nulloptE[1];
.global .align 1 .b8 _ZN34_INTERNAL_754dad0f_4_k_cu_2f1531a54cuda3std3__48unexpectE[1];
.global .align 1 .b8 _ZN34_INTERNAL_754dad0f_4_k_cu_2f1531a54cuda3std6ranges3__45__cpo4swapE[1];
.global .align 1 .b8 _ZN34_INTERNAL_754dad0f_4_k_cu_2f1531a54cuda3std6ranges3__45__cpo9iter_moveE[1];
.global .align 1 .b8 _ZN34_INTERNAL_754dad0f_4_k_cu_2f1531a54cuda3std6ranges3__45__cpo5beginE[1];
.global .align 1 .b8 _ZN34_INTERNAL_754dad0f_4_k_cu_2f1531a54cuda3std6ranges3__45__cpo3endE[1];
.global .align 1 .b8 _ZN34_INTERNAL_754dad0f_4_k_cu_2f1531a54cuda3std6ranges3__45__cpo6cbeginE[1];
.global .align 1 .b8 _ZN34_INTERNAL_754dad0f_4_k_cu_2f1531a54cuda3std6ranges3__45__cpo4cendE[1];
.global .align 1 .b8 _ZN34_INTERNAL_754dad0f_4_k_cu_2f1531a54cuda3std6ranges3__45__cpo7advanceE[1];
.global .align 1 .b8 _ZN34_INTERNAL_754dad0f_4_k_cu_2f1531a54cuda3std6ranges3__45__cpo9iter_swapE[1];
.global .align 1 .b8 _ZN34_INTERNAL_754dad0f_4_k_cu_2f1531a54cuda3std6ranges3__45__cpo4nextE[1];
.global .align 1 .b8 _ZN34_INTERNAL_754dad0f_4_k_cu_2f1531a54cuda3std6ranges3__45__cpo4prevE[1];
.global .align 1 .b8 _ZN34_INTERNAL_754dad0f_4_k_cu_2f1531a54cuda3std6ranges3__45__cpo4dataE[1];
.global .align 1 .b8 _ZN34_INTERNAL_754dad0f_4_k_cu_2f1531a54cuda3std6ranges3__45__cpo5cdataE[1];
.global .align 1 .b8 _ZN34_INTERNAL_754dad0f_4_k_cu_2f1531a54cuda3std6ranges3__45__cpo4sizeE[1];
.global .align 1 .b8 _ZN34_INTERNAL_754dad0f_4_k_cu_2f1531a54cuda3std6ranges3__45__cpo5ssizeE[1];
.global .align 1 .b8 _ZN34_INTERNAL_754dad0f_4_k_cu_2f1531a54cuda3std6ranges3__45__cpo8distanceE[1];
.global .align 1 .b8 _ZN34_INTERNAL_754dad0f_4_k_cu_2f1531a56thrust24THRUST_300001_SM_1000_NS8cuda_cub3parE[1];
.global .align 1 .b8 _ZN34_INTERNAL_754dad0f_4_k_cu_2f1531a56thrust24THRUST_300001_SM_1000_NS8cuda_cub10par_nosyncE[1];
.global .align 1 .b8 _ZN34_INTERNAL_754dad0f_4_k_cu_2f1531a56thrust24THRUST_300001_SM_1000_NS6system6detail10sequential3seqE[1];
.global .align 1 .b8 _ZN34_INTERNAL_754dad0f_4_k_cu_2f1531a56thrust24THRUST_300001_SM_1000_NS12placeholders2_1E[1];
.global .align 1 .b8 _ZN34_INTERNAL_754dad0f_4_k_cu_2f1531a56thrust24THRUST_300001_SM_1000_NS12placeholders2_2E[1];
.global .align 1 .b8 _ZN34_INTERNAL_754dad0f_4_k_cu_2f1531a56thrust24THRUST_300001_SM_1000_NS12placeholders2_3E[1];
.global .align 1 .b8 _ZN34_INTERNAL_754dad0f_4_k_cu_2f1531a56thrust24THRUST_300001_SM_1000_NS12placeholders2_4E[1];
.global .align 1 .b8 _ZN34_INTERNAL_754dad0f_4_k_cu_2f1531a56thrust24THRUST_300001_SM_1000_NS12placeholders2_5E[1];
.global .align 1 .b8 _ZN34_INTERNAL_754dad0f_4_k_cu_2f1531a56thrust24THRUST_300001_SM_1000_NS12placeholders2_6E[1];
.global .align 1 .b8 _ZN34_INTERNAL_754dad0f_4_k_cu_2f1531a56thrust24THRUST_300001_SM_1000_NS12placeholders2_7E[1];
.global .align 1 .b8 _ZN34_INTERNAL_754dad0f_4_k_cu_2f1531a56thrust24THRUST_300001_SM_1000_NS12placeholders2_8E[1];
.global .align 1 .b8 _ZN34_INTERNAL_754dad0f_4_k_cu_2f1531a56thrust24THRUST_300001_SM_1000_NS12placeholders2_9E[1];
.global .align 1 .b8 _ZN34_INTERNAL_754dad0f_4_k_cu_2f1531a56thrust24THRUST_300001_SM_1000_NS12placeholders3_10E[1];
.global .align 1 .b8 _ZN34_INTERNAL_754dad0f_4_k_cu_2f1531a56thrust24THRUST_300001_SM_1000_NS3seqE[1];

.visible .entry _Z14mat_inv_kerneliiPKdPd(
	.param .u32 _Z14mat_inv_kerneliiPKdPd_param_0,
	.param .u32 _Z14mat_inv_kerneliiPKdPd_param_1,
	.param .u64 .ptr .align 1 _Z14mat_inv_kerneliiPKdPd_param_2,
	.param .u64 .ptr .align 1 _Z14mat_inv_kerneliiPKdPd_param_3
)
{
	.reg .pred 	%p<4>;
	.reg .b32 	%r<15>;
	.reg .b64 	%rd<9>;
	.reg .b64 	%fd<2>;

	ld.param.u32 	%r5, [_Z14mat_inv_kerneliiPKdPd_param_0];
	ld.param.u32 	%r4, [_Z14mat_inv_kerneliiPKdPd_param_1];
	ld.param.u64 	%rd1, [_Z14mat_inv_kerneliiPKdPd_param_2];
	ld.param.u64 	%rd2, [_Z14mat_inv_kerneliiPKdPd_param_3];
	mov.u32 	%r6, %tid.x;
	mov.u32 	%r7, %ctaid.x;
	mov.u32 	%r8, %ntid.x;
	mad.lo.s32 	%r1, %r7, %r8, %r6;
	mov.u32 	%r9, %tid.y;
	mov.u32 	%r10, %ctaid.y;
	mov.u32 	%r11, %ntid.y;
	mad.lo.s32 	%r12, %r10, %r11, %r9;
	setp.ge.s32 	%p1, %r1, %r4;
	setp.ge.s32 	%p2, %r12, %r5;
	or.pred  	%p3, %p1, %p2;
	@%p3 bra 	$L__BB0_2;
	cvta.to.global.u64 	%rd3, %rd1;
	cvta.to.global.u64 	%rd4, %rd2;
	mad.lo.s32 	%r13, %r1, %r5, %r12;
	mul.wide.s32 	%rd5, %r13, 8;
	add.s64 	%rd6, %rd3, %rd5;
	ld.global.nc.f64 	%fd1, [%rd6];
	mad.lo.s32 	%r14, %r4, %r12, %r1;
	mul.wide.s32 	%rd7, %r14, 8;
	add.s64 	%rd8, %rd4, %rd7;
	st.global.f64 	[%rd8], %fd1;
$L__BB0_2:
	ret;

}
	// .globl	_Z17Compute_kernel_v4ILi1024EEviiiiPKdS1_Pi
.visible .entry _Z17Compute_kernel_v4ILi1024EEviiiiPKdS1_Pi(
	.param .u32 _Z17Compute_kernel_v4ILi1024EEviiiiPKdS1_Pi_param_0,
	.param .u32 _Z17Compute_kernel_v4ILi1024EEviiiiPKdS1_Pi_param_1,
	.param .u32 _Z17Compute_kernel_v4ILi1024EEviiiiPKdS1_Pi_param_2,
	.param .u32 _Z17Compute_kernel_v4ILi1024EEviiiiPKdS1_Pi_param_3,
	.param .u64 .ptr .align 1 _Z17Compute_kernel_v4ILi1024EEviiiiPKdS1_Pi_param_4,
	.param .u64 .ptr .align 1 _Z17Compute_kernel_v4ILi1024EEviiiiPKdS1_Pi_param_5,
	.param .u64 .ptr .align 1 _Z17Compute_kernel_v4ILi1024EEviiiiPKdS1_Pi_param_6
)
{
	.reg .pred 	%p<36>;
	.reg .b32 	%r<137>;
	.reg .b64 	%rd<54>;
	.reg .b64 	%fd<113>;
	// demoted variable
	.shared .align 8 .b8 _ZZ17Compute_kernel_v4ILi1024EEviiiiPKdS1_PiE5dis_s[8192];
	// demoted variable
	.shared .align 4 .b8 _ZZ17Compute_kernel_v4ILi1024EEviiiiPKdS1_PiE5ind_s[4096];
	ld.param.u32 	%r38, [_Z17Compute_kernel_v4ILi1024EEviiiiPKdS1_Pi_param_0];
	ld.param.u32 	%r39, [_Z17Compute_kernel_v4ILi1024EEviiiiPKdS1_Pi_param_2];
	ld.param.u32 	%r40, [_Z17Compute_kernel_v4ILi1024EEviiiiPKdS1_Pi_param_3];
	ld.param.u64 	%rd8, [_Z17Compute_kernel_v4ILi1024EEviiiiPKdS1_Pi_param_4];
	ld.param.u64 	%rd9, [_Z17Compute_kernel_v4ILi1024EEviiiiPKdS1_Pi_param_5];
	ld.param.u64 	%rd7, [_Z17Compute_kernel_v4ILi1024EEviiiiPKdS1_Pi_param_6];
	cvta.to.global.u64 	%rd1, %rd9;
	cvta.to.global.u64 	%rd2, %rd8;
	mov.u32 	%r1, %ctaid.x;
	mov.u32 	%r41, %nctaid.y;
	mov.u32 	%r2, %ctaid.y;
	mad.lo.s32 	%r3, %r1, %r41, %r2;
	setp.ge.s32 	%p1, %r3, %r40;
	@%p1 bra 	$L__BB1_54;
	mov.u32 	%r4, %tid.x;
	shl.b32 	%r42, %r4, 3;
	mov.u32 	%r43, _ZZ17Compute_kernel_v4ILi1024EEviiiiPKdS1_PiE5dis_s;
	add.s32 	%r5, %r43, %r42;
	mov.b64 	%rd10, 9218868437227405312;
	st.shared.u64 	[%r5], %rd10;
	shl.b32 	%r44, %r1, 10;
	or.b32  	%r130, %r44, %r4;
	setp.ge.s32 	%p2, %r130, %r39;
	shl.b32 	%r45, %r4, 2;
	mov.u32 	%r46, _ZZ17Compute_kernel_v4ILi1024EEviiiiPKdS1_PiE5ind_s;
	add.s32 	%r7, %r46, %r45;
	@%p2 bra 	$L__BB1_22;
	setp.gt.s32 	%p3, %r38, 0;
	mul.lo.s32 	%r8, %r38, %r2;
	mov.u32 	%r47, %nctaid.x;
	shl.b32 	%r9, %r47, 10;
	@%p3 bra 	$L__BB1_7;
	mov.f64 	%fd112, 0d7FF0000000000000;
$L__BB1_4:
	setp.leu.f64 	%p4, %fd112, 0d0000000000000000;
	@%p4 bra 	$L__BB1_6;
	mov.b64 	%rd11, 0;
	st.shared.u64 	[%r5], %rd11;
	st.shared.u32 	[%r7], %r130;
	mov.f64 	%fd112, 0d0000000000000000;
$L__BB1_6:
	add.s32 	%r130, %r130, %r9;
	setp.lt.s32 	%p5, %r130, %r39;
	@%p5 bra 	$L__BB1_4;
	bra.uni 	$L__BB1_22;
$L__BB1_7:
	and.b32  	%r10, %r38, 7;
	and.b32  	%r11, %r38, 3;
	and.b32  	%r12, %r38, 2147483640;
	and.b32  	%r13, %r38, 1;
	neg.s32 	%r14, %r12;
	shl.b32 	%r15, %r39, 3;
	cvt.u64.u32 	%rd3, %r8;
	mov.f64 	%fd103, 0d7FF0000000000000;
	mul.wide.s32 	%rd44, %r39, 8;
$L__BB1_8:
	setp.lt.u32 	%p6, %r38, 8;
	mov.f64 	%fd110, 0d0000000000000000;
	mov.b32 	%r134, 0;
	@%p6 bra 	$L__BB1_11;
	shl.b64 	%rd12, %rd3, 3;
	add.s64 	%rd13, %rd12, %rd2;
	add.s64 	%rd53, %rd13, 32;
	mov.f64 	%fd110, 0d0000000000000000;
	mov.u32 	%r131, %r130;
	mov.u32 	%r132, %r14;
$L__BB1_10:
	.pragma "nounroll";
	ld.global.nc.f64 	%fd33, [%rd53+-32];
	mul.wide.s32 	%rd14, %r131, 8;
	add.s64 	%rd15, %rd1, %rd14;
	ld.global.nc.f64 	%fd34, [%rd15];
	sub.f64 	%fd35, %fd33, %fd34;
	fma.rn.f64 	%fd36, %fd35, %fd35, %fd110;
	ld.global.nc.f64 	%fd37, [%rd53+-24];
	mul.wide.s32 	%rd16, %r39, 8;
	add.s64 	%rd17, %rd15, %rd16;
	ld.global.nc.f64 	%fd38, [%rd17];
	sub.f64 	%fd39, %fd37, %fd38;
	fma.rn.f64 	%fd40, %fd39, %fd39, %fd36;
	ld.global.nc.f64 	%fd41, [%rd53+-16];
	add.s64 	%rd18, %rd17, %rd16;
	ld.global.nc.f64 	%fd42, [%rd18];
	sub.f64 	%fd43, %fd41, %fd42;
	fma.rn.f64 	%fd44, %fd43, %fd43, %fd40;
	ld.global.nc.f64 	%fd45, [%rd53+-8];
	add.s64 	%rd19, %rd18, %rd16;
	ld.global.nc.f64 	%fd46, [%rd19];
	sub.f64 	%fd47, %fd45, %fd46;
	fma.rn.f64 	%fd48, %fd47, %fd47, %fd44;
	ld.global.nc.f64 	%fd49, [%rd53];
	add.s64 	%rd20, %rd19, %rd16;
	ld.global.nc.f64 	%fd50, [%rd20];
	sub.f64 	%fd51, %fd49, %fd50;
	fma.rn.f64 	%fd52, %fd51, %fd51, %fd48;
	ld.global.nc.f64 	%fd53, [%rd53+8];
	add.s64 	%rd21, %rd20, %rd16;
	ld.global.nc.f64 	%fd54, [%rd21];
	sub.f64 	%fd55, %fd53, %fd54;
	fma.rn.f64 	%fd56, %fd55, %fd55, %fd52;
	ld.global.nc.f64 	%fd57, [%rd53+16];
	add.s64 	%rd22, %rd21, %rd16;
	ld.global.nc.f64 	%fd58, [%rd22];
	sub.f64 	%fd59, %fd57, %fd58;
	fma.rn.f64 	%fd60, %fd59, %fd59, %fd56;
	ld.global.nc.f64 	%fd61, [%rd53+24];
	add.s64 	%rd23, %rd22, %rd16;
	ld.global.nc.f64 	%fd62, [%rd23];
	sub.f64 	%fd63, %fd61, %fd62;
	fma.rn.f64 	%fd110, %fd63, %fd63, %fd60;
	add.s32 	%r132, %r132, 8;
	add.s32 	%r131, %r131, %r15;
	add.s64 	%rd53, %rd53, 64;
	setp.eq.s32 	%p7, %r132, 0;
	mov.u32 	%r134, %r12;
	@%p7 bra 	$L__BB1_11;
	bra.uni 	$L__BB1_10;
$L__BB1_11:
	setp.eq.s32 	%p8, %r10, 0;
	@%p8 bra 	$L__BB1_19;
	add.s32 	%r49, %r10, -1;
	setp.lt.u32 	%p9, %r49, 3;
	@%p9 bra 	$L__BB1_14;
	add.s32 	%r50, %r134, %r8;
	mul.wide.u32 	%rd24, %r50, 8;
	add.s64 	%rd25, %rd2, %rd24;
	ld.global.nc.f64 	%fd65, [%rd25];
	mad.lo.s32 	%r51, %r134, %r39, %r130;
	mul.wide.s32 	%rd26, %r51, 8;
	add.s64 	%rd27, %rd1, %rd26;
	ld.global.nc.f64 	%fd66, [%rd27];
	sub.f64 	%fd67, %fd65, %fd66;
	fma.rn.f64 	%fd68, %fd67, %fd67, %fd110;
	cvt.u64.u32 	%rd28, %r134;
	add.s64 	%rd29, %rd28, %rd3;
	shl.b64 	%rd30, %rd29, 3;
	add.s64 	%rd31, %rd2, %rd30;
	ld.global.nc.f64 	%fd69, [%rd31+8];
	add.s64 	%rd33, %rd27, %rd44;
	ld.global.nc.f64 	%fd70, [%rd33];
	sub.f64 	%fd71, %fd69, %fd70;
	fma.rn.f64 	%fd72, %fd71, %fd71, %fd68;
	ld.global.nc.f64 	%fd73, [%rd31+16];
	add.s64 	%rd34, %rd33, %rd44;
	ld.global.nc.f64 	%fd74, [%rd34];
	sub.f64 	%fd75, %fd73, %fd74;
	fma.rn.f64 	%fd76, %fd75, %fd75, %fd72;
	ld.global.nc.f64 	%fd77, [%rd31+24];
	add.s64 	%rd35, %rd34, %rd44;
	ld.global.nc.f64 	%fd78, [%rd35];
	sub.f64 	%fd79, %fd77, %fd78;
	fma.rn.f64 	%fd110, %fd79, %fd79, %fd76;
	add.s32 	%r134, %r134, 4;
$L__BB1_14:
	setp.eq.s32 	%p10, %r11, 0;
	@%p10 bra 	$L__BB1_19;
	setp.eq.s32 	%p11, %r11, 1;
	@%p11 bra 	$L__BB1_17;
	add.s32 	%r52, %r134, %r8;
	mul.wide.u32 	%rd36, %r52, 8;
	add.s64 	%rd37, %rd2, %rd36;
	ld.global.nc.f64 	%fd81, [%rd37];
	mad.lo.s32 	%r53, %r134, %r39, %r130;
	mul.wide.s32 	%rd38, %r53, 8;
	add.s64 	%rd39, %rd1, %rd38;
	ld.global.nc.f64 	%fd82, [%rd39];
	sub.f64 	%fd83, %fd81, %fd82;
	fma.rn.f64 	%fd84, %fd83, %fd83, %fd110;
	cvt.u64.u32 	%rd40, %r134;
	add.s64 	%rd41, %rd40, %rd3;
	shl.b64 	%rd42, %rd41, 3;
	add.s64 	%rd43, %rd2, %rd42;
	ld.global.nc.f64 	%fd85, [%rd43+8];
	add.s64 	%rd45, %rd39, %rd44;
	ld.global.nc.f64 	%fd86, [%rd45];
	sub.f64 	%fd87, %fd85, %fd86;
	fma.rn.f64 	%fd110, %fd87, %fd87, %fd84;
	add.s32 	%r134, %r134, 2;
$L__BB1_17:
	setp.eq.s32 	%p12, %r13, 0;
	@%p12 bra 	$L__BB1_19;
	add.s32 	%r54, %r134, %r8;
	mul.wide.u32 	%rd46, %r54, 8;
	add.s64 	%rd47, %rd2, %rd46;
	ld.global.nc.f64 	%fd88, [%rd47];
	mad.lo.s32 	%r55, %r134, %r39, %r130;
	mul.wide.s32 	%rd48, %r55, 8;
	add.s64 	%rd49, %rd1, %rd48;
	ld.global.nc.f64 	%fd89, [%rd49];
	sub.f64 	%fd90, %fd88, %fd89;
	fma.rn.f64 	%fd110, %fd90, %fd90, %fd110;
$L__BB1_19:
	setp.gt.f64 	%p13, %fd103, %fd110;
	@%p13 bra 	$L__BB1_20;
	bra.uni 	$L__BB1_21;
$L__BB1_20:
	st.shared.f64 	[%r5], %fd110;
	st.shared.u32 	[%r7], %r130;
	mov.f64 	%fd103, %fd110;
$L__BB1_21:
	add.s32 	%r130, %r130, %r9;
	setp.lt.s32 	%p14, %r130, %r39;
	@%p14 bra 	$L__BB1_8;
$L__BB1_22:
	bar.sync 	0;
	setp.gt.u32 	%p15, %r4, 511;
	@%p15 bra 	$L__BB1_25;
	ld.shared.f64 	%fd91, [%r5];
	xor.b32  	%r29, %r4, 512;
	shl.b32 	%r56, %r4, 3;
	xor.b32  	%r57, %r56, 4096;
	mov.u32 	%r58, _ZZ17Compute_kernel_v4ILi1024EEviiiiPKdS1_PiE5dis_s;
	add.s32 	%r59, %r58, %r57;
	ld.shared.f64 	%fd17, [%r59];
	setp.leu.f64 	%p16, %fd91, %fd17;
	@%p16 bra 	$L__BB1_25;
	st.shared.f64 	[%r5], %fd17;
	shl.b32 	%r60, %r29, 2;
	mov.u32 	%r61, _ZZ17Compute_kernel_v4ILi1024EEviiiiPKdS1_PiE5ind_s;
	add.s32 	%r62, %r61, %r60;
	ld.shared.u32 	%r63, [%r62];
	st.shared.u32 	[%r7], %r63;
$L__BB1_25:
	bar.sync 	0;
	setp.gt.u32 	%p17, %r4, 255;
	@%p17 bra 	$L__BB1_28;
	ld.shared.f64 	%fd92, [%r5];
	xor.b32  	%r30, %r4, 256;
	shl.b32 	%r64, %r4, 3;
	xor.b32  	%r65, %r64, 2048;
	mov.u32 	%r66, _ZZ17Compute_kernel_v4ILi1024EEviiiiPKdS1_PiE5dis_s;
	add.s32 	%r67, %r66, %r65;
	ld.shared.f64 	%fd18, [%r67];
	setp.leu.f64 	%p18, %fd92, %fd18;
	@%p18 bra 	$L__BB1_28;
	st.shared.f64 	[%r5], %fd18;
	shl.b32 	%r68, %r30, 2;
	mov.u32 	%r69, _ZZ17Compute_kernel_v4ILi1024EEviiiiPKdS1_PiE5ind_s;
	add.s32 	%r70, %r69, %r68;
	ld.shared.u32 	%r71, [%r70];
	st.shared.u32 	[%r7], %r71;
$L__BB1_28:
	bar.sync 	0;
	setp.gt.u32 	%p19, %r4, 127;
	@%p19 bra 	$L__BB1_31;
	ld.shared.f64 	%fd93, [%r5];
	xor.b32  	%r31, %r4, 128;
	shl.b32 	%r72, %r4, 3;
	xor.b32  	%r73, %r72, 1024;
	mov.u32 	%r74, _ZZ17Compute_kernel_v4ILi1024EEviiiiPKdS1_PiE5dis_s;
	add.s32 	%r75, %r74, %r73;
	ld.shared.f64 	%fd19, [%r75];
	setp.leu.f64 	%p20, %fd93, %fd19;
	@%p20 bra 	$L__BB1_31;
	st.shared.f64 	[%r5], %fd19;
	shl.b32 	%r76, %r31, 2;
	mov.u32 	%r77, _ZZ17Compute_kernel_v4ILi1024EEviiiiPKdS1_PiE5ind_s;
	add.s32 	%r78, %r77, %r76;
	ld.shared.u32 	%r79, [%r78];
	st.shared.u32 	[%r7], %r79;
$L__BB1_31:
	bar.sync 	0;
	setp.gt.u32 	%p21, %r4, 63;
	@%p21 bra 	$L__BB1_34;
	ld.shared.f64 	%fd94, [%r5];
	xor.b32  	%r32, %r4, 64;
	shl.b32 	%r80, %r4, 3;
	xor.b32  	%r81, %r80, 512;
	mov.u32 	%r82, _ZZ17Compute_kernel_v4ILi1024EEviiiiPKdS1_PiE5dis_s;
	add.s32 	%r83, %r82, %r81;
	ld.shared.f64 	%fd20, [%r83];
	setp.leu.f64 	%p22, %fd94, %fd20;
	@%p22 bra 	$L__BB1_34;
	st.shared.f64 	[%r5], %fd20;
	shl.b32 	%r84, %r32, 2;
	mov.u32 	%r85, _ZZ17Compute_kernel_v4ILi1024EEviiiiPKdS1_PiE5ind_s;
	add.s32 	%r86, %r85, %r84;
	ld.shared.u32 	%r87, [%r86];
	st.shared.u32 	[%r7], %r87;
$L__BB1_34:
	bar.sync 	0;
	setp.gt.u32 	%p23, %r4, 31;
	@%p23 bra 	$L__BB1_37;
	ld.shared.f64 	%fd95, [%r5];
	xor.b32  	%r33, %r4, 32;
	shl.b32 	%r88, %r4, 3;
	xor.b32  	%r89, %r88, 256;
	mov.u32 	%r90, _ZZ17Compute_kernel_v4ILi1024EEviiiiPKdS1_PiE5dis_s;
	add.s32 	%r91, %r90, %r89;
	ld.shared.f64 	%fd21, [%r91];
	setp.leu.f64 	%p24, %fd95, %fd21;
	@%p24 bra 	$L__BB1_37;
	st.shared.f64 	[%r5], %fd21;
	shl.b32 	%r92, %r33, 2;
	mov.u32 	%r93, _ZZ17Compute_kernel_v4ILi1024EEviiiiPKdS1_PiE5ind_s;
	add.s32 	%r94, %r93, %r92;
	ld.shared.u32 	%r95, [%r94];
	st.shared.u32 	[%r7], %r95;
$L__BB1_37:
	bar.sync 	0;
	setp.gt.u32 	%p25, %r4, 15;
	@%p25 bra 	$L__BB1_40;
	ld.shared.f64 	%fd96, [%r5];
	xor.b32  	%r34, %r4, 16;
	shl.b32 	%r96, %r4, 3;
	xor.b32  	%r97, %r96, 128;
	mov.u32 	%r98, _ZZ17Compute_kernel_v4ILi1024EEviiiiPKdS1_PiE5dis_s;
	add.s32 	%r99, %r98, %r97;
	ld.shared.f64 	%fd22, [%r99];
	setp.leu.f64 	%p26, %fd96, %fd22;
	@%p26 bra 	$L__BB1_40;
	st.shared.f64 	[%r5], %fd22;
	shl.b32 	%r100, %r34, 2;
	mov.u32 	%r101, _ZZ17Compute_kernel_v4ILi1024EEviiiiPKdS1_PiE5ind_s;
	add.s32 	%r102, %r101, %r100;
	ld.shared.u32 	%r103, [%r102];
	st.shared.u32 	[%r7], %r103;
$L__BB1_40:
	bar.sync 	0;
	setp.gt.u32 	%p27, %r4, 7;
	@%p27 bra 	$L__BB1_43;
	ld.shared.f64 	%fd97, [%r5];
	xor.b32  	%r35, %r4, 8;
	shl.b32 	%r104, %r4, 3;
	xor.b32  	%r105, %r104, 64;
	mov.u32 	%r106, _ZZ17Compute_kernel_v4ILi1024EEviiiiPKdS1_PiE5dis_s;
	add.s32 	%r107, %r106, %r105;
	ld.shared.f64 	%fd23, [%r107];
	setp.leu.f64 	%p28, %fd97, %fd23;
	@%p28 bra 	$L__BB1_43;
	st.shared.f64 	[%r5], %fd23;
	shl.b32 	%r108, %r35, 2;
	mov.u32 	%r109, _ZZ17Compute_kernel_v4ILi1024EEviiiiPKdS1_PiE5ind_s;
	add.s32 	%r110, %r109, %r108;
	ld.shared.u32 	%r111, [%r110];
	st.shared.u32 	[%r7], %r111;
$L__BB1_43:
	bar.sync 	0;
	setp.gt.u32 	%p29, %r4, 3;
	@%p29 bra 	$L__BB1_46;
	ld.shared.f64 	%fd98, [%r5];
	xor.b32  	%r36, %r4, 4;
	shl.b32 	%r112, %r4, 3;
	xor.b32  	%r113, %r112, 32;
	mov.u32 	%r114, _ZZ17Compute_kernel_v4ILi1024EEviiiiPKdS1_PiE5dis_s;
	add.s32 	%r115, %r114, %r113;
	ld.shared.f64 	%fd24, [%r115];
	setp.leu.f64 	%p30, %fd98, %fd24;
	@%p30 bra 	$L__BB1_46;
	st.shared.f64 	[%r5], %fd24;
	shl.b32 	%r116, %r36, 2;
	mov.u32 	%r117, _ZZ17Compute_kernel_v4ILi1024EEviiiiPKdS1_PiE5ind_s;
	add.s32 	%r118, %r117, %r116;
	ld.shared.u32 	%r119, [%r118];
	st.shared.u32 	[%r7], %r119;
$L__BB1_46:
	bar.sync 	0;
	setp.gt.u32 	%p31, %r4, 1;
	@%p31 bra 	$L__BB1_49;
	ld.shared.f64 	%fd99, [%r5];
	xor.b32  	%r37, %r4, 2;
	shl.b32 	%r120, %r4, 3;
	xor.b32  	%r121, %r120, 16;
	mov.u32 	%r122, _ZZ17Compute_kernel_v4ILi1024EEviiiiPKdS1_PiE5dis_s;
	add.s32 	%r123, %r122, %r121;
	ld.shared.f64 	%fd25, [%r123];
	setp.leu.f64 	%p32, %fd99, %fd25;
	@%p32 bra 	$L__BB1_49;
	st.shared.f64 	[%r5], %fd25;
	shl.b32 	%r124, %r37, 2;
	mov.u32 	%r125, _ZZ17Compute_kernel_v4ILi1024EEviiiiPKdS1_PiE5ind_s;
	add.s32 	%r126, %r125, %r124;
	ld.shared.u32 	%r127, [%r126];
	st.shared.u32 	[%r7], %r127;
$L__BB1_49:
	bar.sync 	0;
	setp.ne.s32 	%p33, %r4, 0;
	@%p33 bra 	$L__BB1_52;
	ld.shared.f64 	%fd100, [%r5];
	ld.shared.f64 	%fd26, [_ZZ17Compute_kernel_v4ILi1024EEviiiiPKdS1_PiE5dis_s+8];
	setp.leu.f64 	%p34, %fd100, %fd26;
	@%p34 bra 	$L__BB1_52;
	st.shared.f64 	[%r5], %fd26;
	ld.shared.u32 	%r128, [_ZZ17Compute_kernel_v4ILi1024EEviiiiPKdS1_PiE5ind_s+4];
	st.shared.u32 	[%r7], %r128;
$L__BB1_52:
	setp.ne.s32 	%p35, %r4, 0;
	bar.sync 	0;
	@%p35 bra 	$L__BB1_54;
	ld.shared.u32 	%r129, [_ZZ17Compute_kernel_v4ILi1024EEviiiiPKdS1_PiE5ind_s];
	cvta.to.global.u64 	%rd50, %rd7;
	mul.wide.s32 	%rd51, %r3, 4;
	add.s64 	%rd52, %rd50, %rd51;
	st.global.u32 	[%rd52], %r129;
$L__BB1_54:
	ret;

}
	// .globl	_ZN3cub18CUB_300001_SM_10006detail11EmptyKernelIvEEvv
.visible .entry _ZN3cub18CUB_300001_SM_10006detail11EmptyKernelIvEEvv()
{


	ret;

}
	// .globl	_ZN3cub18CUB_300001_SM_10006detail8for_each13static_kernelINS2_12policy_hub_t12policy_500_tEmN6thrust24THRUST_300001_SM_1000_NS8cuda_cub20__uninitialized_fill7functorINS7_10device_ptrIiEEiEEEEvT0_T1_
.visible .entry _ZN3cub18CUB_300001_SM_10006detail8for_each13static_kernelINS2_12policy_hub_t12policy_500_tEmN6thrust24THRUST_300001_SM_1000_NS8cuda_cub20__uninitialized_fill7functorINS7_10device_ptrIiEEiEEEEvT0_T1_(
	.param .u64 _ZN3cub18CUB_300001_SM_10006detail8for_each13static_kernelINS2_12policy_hub_t12policy_500_tEmN6thrust24THRUST_300001_SM_1000_NS8cuda_cub20__uninitialized_fill7functorINS7_10device_ptrIiEEiEEEEvT0_T1__param_0,
	.param .align 8 .b8 _ZN3cub18CUB_300001_SM_10006detail8for_each13static_kernelINS2_12policy_hub_t12policy_500_tEmN6thrust24THRUST_300001_SM_1000_NS8cuda_cub20__uninitialized_fill7functorINS7_10device_ptrIiEEiEEEEvT0_T1__param_1[16]
)
.maxntid 256
{
	.reg .pred 	%p<4>;
	.reg .b16 	%rs<5>;
	.reg .b32 	%r<12>;
	.reg .b64 	%rd<16>;

	ld.param.u32 	%r3, [_ZN3cub18CUB_300001_SM_10006detail8for_each13static_kernelINS2_12policy_hub_t12policy_500_tEmN6thrust24THRUST_300001_SM_1000_NS8cuda_cub20__uninitialized_fill7functorINS7_10device_ptrIiEEiEEEEvT0_T1__param_1+8];
	ld.param.u64 	%rd4, [_ZN3cub18CUB_300001_SM_10006detail8for_each13static_kernelINS2_12policy_hub_t12policy_500_tEmN6thrust24THRUST_300001_SM_1000_NS8cuda_cub20__uninitialized_fill7functorINS7_10device_ptrIiEEiEEEEvT0_T1__param_1];
	ld.param.u64 	%rd5, [_ZN3cub18CUB_300001_SM_10006detail8for_each13static_kernelINS2_12policy_hub_t12policy_500_tEmN6thrust24THRUST_300001_SM_1000_NS8cuda_cub20__uninitialized_fill7functorINS7_10device_ptrIiEEiEEEEvT0_T1__param_0];
	mov.u32 	%r9, %ctaid.x;
	mul.wide.u32 	%rd1, %r9, 512;
	sub.s64 	%rd2, %rd5, %rd1;
	setp.lt.u64 	%p1, %rd2, 512;
	@%p1 bra 	$L__BB3_2;
	mov.u32 	%r11, %tid.x;
	cvta.to.global.u64 	%rd11, %rd4;
	cvt.u64.u32 	%rd12, %r11;
	add.s64 	%rd13, %rd1, %rd12;
	shl.b64 	%rd14, %rd13, 2;
	add.s64 	%rd15, %rd11, %rd14;
	st.global.u32 	[%rd15], %r3;
	st.global.u32 	[%rd15+1024], %r3;
	bra.uni 	$L__BB3_6;
$L__BB3_2:
	cvta.to.global.u64 	%rd6, %rd4;
	mov.u32 	%r2, %tid.x;
	cvt.u64.u32 	%rd7, %r2;
	setp.le.u64 	%p2, %rd2, %rd7;
	add.s64 	%rd8, %rd1, %rd7;
	shl.b64 	%rd9, %rd8, 2;
	add.s64 	%rd3, %rd6, %rd9;
	@%p2 bra 	$L__BB3_4;
	st.global.u32 	[%rd3], %r3;
$L__BB3_4:
	add.s32 	%r10, %r2, 256;
	cvt.u64.u32 	%rd10, %r10;
	setp.le.u64 	%p3, %rd2, %rd10;
	@%p3 bra 	$L__BB3_6;
	st.global.u32 	[%rd3+1024], %r3;
$L__BB3_6:
	ret;

}


// ===== COMPILED SASS (sm_100) =====

	.target	sm_100

	.elftype	@"ET_EXEC"


//--------------------- .note.nv.tkinfo           --------------------------
	.section	.note.nv.tkinfo,"",@"SHT_NOTE"
	.sectionflags	@"SHF_NOTE_NV_TKINFO"
	.tkinfo
        /*0018*/ 	.word	0x00000002
        /*0030*/ 	.string	""
        /*0030*/ 	.string	"ptxas"
        /*0030*/ 	.string	"Cuda compilation tools, release 13.0, V13.0.88"
        /*0030*/ 	.string	"Build cuda_13.0.r13.0/compiler.36424714_0"
        /*0030*/ 	.string	"-arch sm_100 -m 64 "



//--------------------- .note.nv.cuinfo           --------------------------
	.section	.note.nv.cuinfo,"",@"SHT_NOTE"
	.sectionflags	@"SHF_NOTE_NV_CUINFO"
        /*0018*/ 	.short	0x0002
        /*001a*/ 	.short	0x0064
        /*001c*/ 	.short	0x0082
	.zero		2


//--------------------- .nv.info                  --------------------------
	.section	.nv.info,"",@"SHT_CUDA_INFO"
	.align	4


	//----- nvinfo : EIATTR_REGCOUNT
	.align		4
        /*0000*/ 	.byte	0x04, 0x2f
        /*0002*/ 	.short	(.L_44 - .L_43)
	.align		4
.L_43:
        /*0004*/ 	.word	index@(_Z14mat_inv_kerneliiPKdPd)
        /*0008*/ 	.word	0x0000000a


	//----- nvinfo : EIATTR_FRAME_SIZE
	.align		4
.L_44:
        /*000c*/ 	.byte	0x04, 0x11
        /*000e*/ 	.short	(.L_46 - .L_45)
	.align		4
.L_45:
        /*0010*/ 	.word	index@(_Z14mat_inv_kerneliiPKdPd)
        /*0014*/ 	.word	0x00000000


	//----- nvinfo : EIATTR_REGCOUNT
	.align		4
.L_46:
        /*0018*/ 	.byte	0x04, 0x2f
        /*001a*/ 	.short	(.L_48 - .L_47)
	.align		4
.L_47:
        /*001c*/ 	.word	index@(_Z17Compute_kernel_v4ILi1024EEviiiiPKdS1_Pi)
        /*0020*/ 	.word	0x00000020


	//----- nvinfo : EIATTR_FRAME_SIZE
	.align		4
.L_48:
        /*0024*/ 	.byte	0x04, 0x11
        /*0026*/ 	.short	(.L_50 - .L_49)
	.align		4
.L_49:
        /*0028*/ 	.word	index@(_Z17Compute_kernel_v4ILi1024EEviiiiPKdS1_Pi)
        /*002c*/ 	.word	0x00000000


	//----- nvinfo : EIATTR_REGCOUNT
	.align		4
.L_50:
        /*0030*/ 	.byte	0x04, 0x2f
        /*0032*/ 	.short	(.L_52 - .L_51)
	.align		4
.L_51:
        /*0034*/ 	.word	index@(_ZN3cub18CUB_300001_SM_10006detail11EmptyKernelIvEEvv)
        /*0038*/ 	.word	0x00000004


	//----- nvinfo : EIATTR_FRAME_SIZE
	.align		4
.L_52:
        /*003c*/ 	.byte	0x04, 0x11
        /*003e*/ 	.short	(.L_54 - .L_53)
	.align		4
.L_53:
        /*0040*/ 	.word	index@(_ZN3cub18CUB_300001_SM_10006detail11EmptyKernelIvEEvv)
        /*0044*/ 	.word	0x00000000


	//----- nvinfo : EIATTR_REGCOUNT
	.align		4
.L_54:
        /*0048*/ 	.byte	0x04, 0x2f
        /*004a*/ 	.short	(.L_56 - .L_55)
	.align		4
.L_55:
        /*004c*/ 	.word	index@(_ZN3cub18CUB_300001_SM_10006detail8for_each13static_kernelINS2_12policy_hub_t12policy_500_tEmN6thrust24THRUST_300001_SM_1000_NS8cuda_cub20__uninitialized_fill7functorINS7_10device_ptrIiEEiEEEEvT0_T1_)
        /*0050*/ 	.word	0x00000008


	//----- nvinfo : EIATTR_FRAME_SIZE
	.align		4
.L_56:
        /*0054*/ 	.byte	0x04, 0x11
        /*0056*/ 	.short	(.L_58 - .L_57)
	.align		4
.L_57:
        /*0058*/ 	.word	index@(_ZN3cub18CUB_300001_SM_10006detail8for_each13static_kernelINS2_12policy_hub_t12policy_500_tEmN6thrust24THRUST_300001_SM_1000_NS8cuda_cub20__uninitialized_fill7functorINS7_10device_ptrIiEEiEEEEvT0_T1_)
        /*005c*/ 	.word	0x00000000


	//----- nvinfo : EIATTR_MIN_STACK_SIZE
	.align		4
.L_58:
        /*0060*/ 	.byte	0x04, 0x12
        /*0062*/ 	.short	(.L_60 - .L_59)
	.align		4
.L_59:
        /*0064*/ 	.word	index@(_ZN3cub18CUB_300001_SM_10006detail8for_each13static_kernelINS2_12policy_hub_t12policy_500_tEmN6thrust24THRUST_300001_SM_1000_NS8cuda_cub20__uninitialized_fill7functorINS7_10device_ptrIiEEiEEEEvT0_T1_)
        /*0068*/ 	.word	0x00000000


	//----- nvinfo : EIATTR_MIN_STACK_SIZE
	.align		4
.L_60:
        /*006c*/ 	.byte	0x04, 0x12
        /*006e*/ 	.short	(.L_62 - .L_61)
	.align		4
.L_61:
        /*0070*/ 	.word	index@(_ZN3cub18CUB_300001_SM_10006detail11EmptyKernelIvEEvv)
        /*0074*/ 	.word	0x00000000


	//----- nvinfo : EIATTR_MIN_STACK_SIZE
	.align		4
.L_62:
        /*0078*/ 	.byte	0x04, 0x12
        /*007a*/ 	.short	(.L_64 - .L_63)
	.align		4
.L_63:
        /*007c*/ 	.word	index@(_Z17Compute_kernel_v4ILi1024EEviiiiPKdS1_Pi)
        /*0080*/ 	.word	0x00000000


	//----- nvinfo : EIATTR_MIN_STACK_SIZE
	.align		4
.L_64:
        /*0084*/ 	.byte	0x04, 0x12
        /*0086*/ 	.short	(.L_66 - .L_65)
	.align		4
.L_65:
        /*0088*/ 	.word	index@(_Z14mat_inv_kerneliiPKdPd)
        /*008c*/ 	.word	0x00000000
.L_66:


//--------------------- .nv.compat                --------------------------
	.section	.nv.compat,"",@"SHT_CUDA_COMPAT_INFO"
	.align	4
        /*0000*/ 	.byte	0x02, 0x09, 0x00, 0x00, 0x02, 0x02, 0x01, 0x00, 0x02, 0x05, 0x05, 0x00, 0x03, 0x07, 0x01, 0x01
        /*0010*/ 	.byte	0x02, 0x03, 0x00, 0x00, 0x02, 0x06, 0x01, 0x00, 0x04, 0x0b, 0x08, 0x00, 0x01, 0x00, 0x00, 0x00
        /*0020*/ 	.byte	0x00, 0x00, 0x00, 0x00


//--------------------- .nv.info._ZN3cub18CUB_300001_SM_10006detail8for_each13static_kernelINS2_12policy_hub_t12policy_500_tEmN6thrust24THRUST_300001_SM_1000_NS8cuda_cub20__uninitialized_fill7functorINS7_10device_ptrIiEEiEEEEvT0_T1_ --------------------------
	.section	.nv.info._ZN3cub18CUB_300001_SM_10006detail8for_each13static_kernelINS2_12policy_hub_t12policy_500_tEmN6thrust24THRUST_300001_SM_1000_NS8cuda_cub20__uninitialized_fill7functorINS7_10device_ptrIiEEiEEEEvT0_T1_,"",@"SHT_CUDA_INFO"
	.sectionflags	@""
	.align	4


	//----- nvinfo : EIATTR_CUDA_API_VERSION
	.align		4
        /*0000*/ 	.byte	0x04, 0x37
        /*0002*/ 	.short	(.L_68 - .L_67)
.L_67:
        /*0004*/ 	.word	0x00000082


	//----- nvinfo : EIATTR_KPARAM_INFO
	.align		4
.L_68:
        /*0008*/ 	.byte	0x04, 0x17
        /*000a*/ 	.short	(.L_70 - .L_69)
.L_69:
        /*000c*/ 	.word	0x00000000
        /*0010*/ 	.short	0x0001
        /*0012*/ 	.short	0x0008
        /*0014*/ 	.byte	0x00, 0xf0, 0x41, 0x00


	//----- nvinfo : EIATTR_KPARAM_INFO
	.align		4
.L_70:
        /*0018*/ 	.byte	0x04, 0x17
        /*001a*/ 	.short	(.L_72 - .L_71)
.L_71:
        /*001c*/ 	.word	0x00000000
        /*0020*/ 	.short	0x0000
        /*0022*/ 	.short	0x0000
        /*0024*/ 	.byte	0x00, 0xf0, 0x21, 0x00


	//----- nvinfo : EIATTR_SPARSE_MMA_MASK
	.align		4
.L_72:
        /*0028*/ 	.byte	0x03, 0x50
        /*002a*/ 	.short	0x0000


	//----- nvinfo : EIATTR_MAXREG_COUNT
	.align		4
        /*002c*/ 	.byte	0x03, 0x1b
        /*002e*/ 	.short	0x00ff


	//----- nvinfo : EIATTR_MERCURY_ISA_VERSION
	.align		4
        /*0030*/ 	.byte	0x03, 0x5f
        /*0032*/ 	.short	0x0101


	//----- nvinfo : EIATTR_VRC_CTA_INIT_COUNT
	.align		4
        /*0034*/ 	.byte	0x02, 0x4a
	.zero		1
	.zero		1


	//----- nvinfo : EIATTR_EXIT_INSTR_OFFSETS
	.align		4
        /*0038*/ 	.byte	0x04, 0x1c
        /*003a*/ 	.short	(.L_74 - .L_73)


	//   ....[0]....
.L_73:
        /*003c*/ 	.word	0x00000130


	//   ....[1]....
        /*0040*/ 	.word	0x00000230


	//   ....[2]....
        /*0044*/ 	.word	0x00000260


	//----- nvinfo : EIATTR_MAX_THREADS
	.align		4
.L_74:
        /*0048*/ 	.byte	0x04, 0x05
        /*004a*/ 	.short	(.L_76 - .L_75)
.L_75:
        /*004c*/ 	.word	0x00000100
        /*0050*/ 	.word	0x00000001
        /*0054*/ 	.word	0x00000001


	//----- nvinfo : EIATTR_CBANK_PARAM_SIZE
	.align		4
.L_76:
        /*0058*/ 	.byte	0x03, 0x19
        /*005a*/ 	.short	0x0018


	//----- nvinfo : EIATTR_PARAM_CBANK
	.align		4
        /*005c*/ 	.byte	0x04, 0x0a
        /*005e*/ 	.short	(.L_78 - .L_77)
	.align		4
.L_77:
        /*0060*/ 	.word	index@(.nv.constant0._ZN3cub18CUB_300001_SM_10006detail8for_each13static_kernelINS2_12policy_hub_t12policy_500_tEmN6thrust24THRUST_300001_SM_1000_NS8cuda_cub20__uninitialized_fill7functorINS7_10device_ptrIiEEiEEEEvT0_T1_)
        /*0064*/ 	.short	0x0380
        /*0066*/ 	.short	0x0018


	//----- nvinfo : EIATTR_SW_WAR
	.align		4
.L_78:
        /*0068*/ 	.byte	0x04, 0x36
        /*006a*/ 	.short	(.L_80 - .L_79)
.L_79:
        /*006c*/ 	.word	0x00000008
.L_80:


//--------------------- .nv.info._ZN3cub18CUB_300001_SM_10006detail11EmptyKernelIvEEvv --------------------------
	.section	.nv.info._ZN3cub18CUB_300001_SM_10006detail11EmptyKernelIvEEvv,"",@"SHT_CUDA_INFO"
	.sectionflags	@""
	.align	4


	//----- nvinfo : EIATTR_CUDA_API_VERSION
	.align		4
        /*0000*/ 	.byte	0x04, 0x37
        /*0002*/ 	.short	(.L_82 - .L_81)
.L_81:
        /*0004*/ 	.word	0x00000082


	//----- nvinfo : EIATTR_SPARSE_MMA_MASK
	.align		4
.L_82:
        /*0008*/ 	.byte	0x03, 0x50
        /*000a*/ 	.short	0x0000


	//----- nvinfo : EIATTR_MAXREG_COUNT
	.align		4
        /*000c*/ 	.byte	0x03, 0x1b
        /*000e*/ 	.short	0x00ff


	//----- nvinfo : EIATTR_MERCURY_ISA_VERSION
	.align		4
        /*0010*/ 	.byte	0x03, 0x5f
        /*0012*/ 	.short	0x0101


	//----- nvinfo : EIATTR_VRC_CTA_INIT_COUNT
	.align		4
        /*0014*/ 	.byte	0x02, 0x4a
	.zero		1
	.zero		1


	//----- nvinfo : EIATTR_EXIT_INSTR_OFFSETS
	.align		4
        /*0018*/ 	.byte	0x04, 0x1c
        /*001a*/ 	.short	(.L_84 - .L_83)


	//   ....[0]....
.L_83:
        /*001c*/ 	.word	0x00000010


	//----- nvinfo : EIATTR_SW_WAR
	.align		4
.L_84:
        /*0020*/ 	.byte	0x04, 0x36
        /*0022*/ 	.short	(.L_86 - .L_85)
.L_85:
        /*0024*/ 	.word	0x00000008
.L_86:


//--------------------- .nv.info._Z17Compute_kernel_v4ILi1024EEviiiiPKdS1_Pi --------------------------
	.section	.nv.info._Z17Compute_kernel_v4ILi1024EEviiiiPKdS1_Pi,"",@"SHT_CUDA_INFO"
	.sectionflags	@""
	.align	4


	//----- nvinfo : EIATTR_CUDA_API_VERSION
	.align		4
        /*0000*/ 	.byte	0x04, 0x37
        /*0002*/ 	.short	(.L_88 - .L_87)
.L_87:
        /*0004*/ 	.word	0x00000082


	//----- nvinfo : EIATTR_KPARAM_INFO
	.align		4
.L_88:
        /*0008*/ 	.byte	0x04, 0x17
        /*000a*/ 	.short	(.L_90 - .L_89)
.L_89:
        /*000c*/ 	.word	0x00000000
        /*0010*/ 	.short	0x0006
        /*0012*/ 	.short	0x0020
        /*0014*/ 	.byte	0x00, 0xf5, 0x21, 0x00


	//----- nvinfo : EIATTR_KPARAM_INFO
	.align		4
.L_90:
        /*0018*/ 	.byte	0x04, 0x17
        /*001a*/ 	.short	(.L_92 - .L_91)
.L_91:
        /*001c*/ 	.word	0x00000000
        /*0020*/ 	.short	0x0005
        /*0022*/ 	.short	0x0018
        /*0024*/ 	.byte	0x00, 0xf5, 0x21, 0x00


	//----- nvinfo : EIATTR_KPARAM_INFO
	.align		4
.L_92:
        /*0028*/ 	.byte	0x04, 0x17
        /*002a*/ 	.short	(.L_94 - .L_93)
.L_93:
        /*002c*/ 	.word	0x00000000
        /*0030*/ 	.short	0x0004
        /*0032*/ 	.short	0x0010
        /*0034*/ 	.byte	0x00, 0xf5, 0x21, 0x00


	//----- nvinfo : EIATTR_KPARAM_INFO
	.align		4
.L_94:
        /*0038*/ 	.byte	0x04, 0x17
        /*003a*/ 	.short	(.L_96 - .L_95)
.L_95:
        /*003c*/ 	.word	0x00000000
        /*0040*/ 	.short	0x0003
        /*0042*/ 	.short	0x000c
        /*0044*/ 	.byte	0x00, 0xf0, 0x11, 0x00


	//----- nvinfo : EIATTR_KPARAM_INFO
	.align		4
.L_96:
        /*0048*/ 	.byte	0x04, 0x17
        /*004a*/ 	.short	(.L_98 - .L_97)
.L_97:
        /*004c*/ 	.word	0x00000000
        /*0050*/ 	.short	0x0002
        /*0052*/ 	.short	0x0008
        /*0054*/ 	.byte	0x00, 0xf0, 0x11, 0x00


	//----- nvinfo : EIATTR_KPARAM_INFO
	.align		4
.L_98:
        /*0058*/ 	.byte	0x04, 0x17
        /*005a*/ 	.short	(.L_100 - .L_99)
.L_99:
        /*005c*/ 	.word	0x00000000
        /*0060*/ 	.short	0x0001
        /*0062*/ 	.short	0x0004
        /*0064*/ 	.byte	0x00, 0xf0, 0x11, 0x00


	//----- nvinfo : EIATTR_KPARAM_INFO
	.align		4
.L_100:
        /*0068*/ 	.byte	0x04, 0x17
        /*006a*/ 	.short	(.L_102 - .L_101)
.L_101:
        /*006c*/ 	.word	0x00000000
        /*0070*/ 	.short	0x0000
        /*0072*/ 	.short	0x0000
        /*0074*/ 	.byte	0x00, 0xf0, 0x11, 0x00


	//----- nvinfo : EIATTR_SPARSE_MMA_MASK
	.align		4
.L_102:
        /*0078*/ 	.byte	0x03, 0x50
        /*007a*/ 	.short	0x0000


	//----- nvinfo : EIATTR_MAXREG_COUNT
	.align		4
        /*007c*/ 	.byte	0x03, 0x1b
        /*007e*/ 	.short	0x00ff


	//----- nvinfo : EIATTR_NUM_BARRIERS
	.align		4
        /*0080*/ 	.byte	0x02, 0x4c
        /*0082*/ 	.byte	0x01
	.zero		1


	//----- nvinfo : EIATTR_MERCURY_ISA_VERSION
	.align		4
        /*0084*/ 	.byte	0x03, 0x5f
        /*0086*/ 	.short	0x0101


	//----- nvinfo : EIATTR_VRC_CTA_INIT_COUNT
	.align		4
        /*0088*/ 	.byte	0x02, 0x4a
	.zero		1
	.zero		1


	//----- nvinfo : EIATTR_EXIT_INSTR_OFFSETS
	.align		4
        /*008c*/ 	.byte	0x04, 0x1c
        /*008e*/ 	.short	(.L_104 - .L_103)


	//   ....[0]....
.L_103:
        /*0090*/ 	.word	0x00000070


	//   ....[1]....
        /*0094*/ 	.word	0x00001970


	//   ....[2]....
        /*0098*/ 	.word	0x000019f0


	//----- nvinfo : EIATTR_CRS_STACK_SIZE
	.align		4
.L_104:
        /*009c*/ 	.byte	0x04, 0x1e
        /*009e*/ 	.short	(.L_106 - .L_105)
.L_105:
        /*00a0*/ 	.word	0x00000000


	//----- nvinfo : EIATTR_CBANK_PARAM_SIZE
	.align		4
.L_106:
        /*00a4*/ 	.byte	0x03, 0x19
        /*00a6*/ 	.short	0x0028


	//----- nvinfo : EIATTR_PARAM_CBANK
	.align		4
        /*00a8*/ 	.byte	0x04, 0x0a
        /*00aa*/ 	.short	(.L_108 - .L_107)
	.align		4
.L_107:
        /*00ac*/ 	.word	index@(.nv.constant0._Z17Compute_kernel_v4ILi1024EEviiiiPKdS1_Pi)
        /*00b0*/ 	.short	0x0380
        /*00b2*/ 	.short	0x0028


	//----- nvinfo : EIATTR_SW_WAR
	.align		4
.L_108:
        /*00b4*/ 	.byte	0x04, 0x36
        /*00b6*/ 	.short	(.L_110 - .L_109)
.L_109:
        /*00b8*/ 	.word	0x00000008
.L_110:


//--------------------- .nv.info._Z14mat_inv_kerneliiPKdPd --------------------------
	.section	.nv.info._Z14mat_inv_kerneliiPKdPd,"",@"SHT_CUDA_INFO"
	.sectionflags	@""
	.align	4


	//----- nvinfo : EIATTR_CUDA_API_VERSION
	.align		4
        /*0000*/ 	.byte	0x04, 0x37
        /*0002*/ 	.short	(.L_112 - .L_111)
.L_111:
        /*0004*/ 	.word	0x00000082


	//----- nvinfo : EIATTR_KPARAM_INFO
	.align		4
.L_112:
        /*0008*/ 	.byte	0x04, 0x17
        /*000a*/ 	.short	(.L_114 - .L_113)
.L_113:
        /*000c*/ 	.word	0x00000000
        /*0010*/ 	.short	0x0003
        /*0012*/ 	.short	0x0010
        /*0014*/ 	.byte	0x00, 0xf5, 0x21, 0x00


	//----- nvinfo : EIATTR_KPARAM_INFO
	.align		4
.L_114:
        /*0018*/ 	.byte	0x04, 0x17
        /*001a*/ 	.short	(.L_116 - .L_115)
.L_115:
        /*001c*/ 	.word	0x00000000
        /*0020*/ 	.short	0x0002
        /*0022*/ 	.short	0x0008
        /*0024*/ 	.byte	0x00, 0xf5, 0x21, 0x00


	//----- nvinfo : EIATTR_KPARAM_INFO
	.align		4
.L_116:
        /*0028*/ 	.byte	0x04, 0x17
        /*002a*/ 	.short	(.L_118 - .L_117)
.L_117:
        /*002c*/ 	.word	0x00000000
        /*0030*/ 	.short	0x0001
        /*0032*/ 	.short	0x0004
        /*0034*/ 	.byte	0x00, 0xf0, 0x11, 0x00


	//----- nvinfo : EIATTR_KPARAM_INFO
	.align		4
.L_118:
        /*0038*/ 	.byte	0x04, 0x17
        /*003a*/ 	.short	(.L_120 - .L_119)
.L_119:
        /*003c*/ 	.word	0x00000000
        /*0040*/ 	.short	0x0000
        /*0042*/ 	.short	0x0000
        /*0044*/ 	.byte	0x00, 0xf0, 0x11, 0x00


	//----- nvinfo : EIATTR_SPARSE_MMA_MASK
	.align		4
.L_120:
        /*0048*/ 	.byte	0x03, 0x50
        /*004a*/ 	.short	0x0000


	//----- nvinfo : EIATTR_MAXREG_COUNT
	.align		4
        /*004c*/ 	.byte	0x03, 0x1b
        /*004e*/ 	.short	0x00ff


	//----- nvinfo : EIATTR_MERCURY_ISA_VERSION
	.align		4
        /*0050*/ 	.byte	0x03, 0x5f
        /*0052*/ 	.short	0x0101


	//----- nvinfo : EIATTR_VRC_CTA_INIT_COUNT
	.align		4
        /*0054*/ 	.byte	0x02, 0x4a
	.zero		1
	.zero		1


	//----- nvinfo : EIATTR_EXIT_INSTR_OFFSETS
	.align		4
        /*0058*/ 	.byte	0x04, 0x1c
        /*005a*/ 	.short	(.L_122 - .L_121)


	//   ....[0]....
.L_121:
        /*005c*/ 	.word	0x000000c0


	//   ....[1]....
        /*0060*/ 	.word	0x00000160


	//----- nvinfo : EIATTR_CBANK_PARAM_SIZE
	.align		4
.L_122:
        /*0064*/ 	.byte	0x03, 0x19
        /*0066*/ 	.short	0x0018


	//----- nvinfo : EIATTR_PARAM_CBANK
	.align		4
        /*0068*/ 	.byte	0x04, 0x0a
        /*006a*/ 	.short	(.L_124 - .L_123)
	.align		4
.L_123:
        /*006c*/ 	.word	index@(.nv.constant0._Z14mat_inv_kerneliiPKdPd)
        /*0070*/ 	.short	0x0380
        /*0072*/ 	.short	0x0018


	//----- nvinfo : EIATTR_SW_WAR
	.align		4
.L_124:
        /*0074*/ 	.byte	0x04, 0x36
        /*0076*/ 	.short	(.L_126 - .L_125)
.L_125:
        /*0078*/ 	.word	0x00000008
.L_126:


//--------------------- .nv.callgraph             --------------------------
	.section	.nv.callgraph,"",@"SHT_CUDA_CALLGRAPH"
	.align	4
	.sectionentsize	8
	.align		4
        /*0000*/ 	.word	0x00000000
	.align		4
        /*0004*/ 	.word	0xffffffff
	.align		4
        /*0008*/ 	.word	0x00000000
	.align		4
        /*000c*/ 	.word	0xfffffffe
	.align		4
        /*0010*/ 	.word	0x00000000
	.align		4
        /*0014*/ 	.word	0xfffffffd
	.align		4
        /*0018*/ 	.word	0x00000000
	.align		4
        /*001c*/ 	.word	0xfffffffc


//--------------------- .nv.constant4             --------------------------
	.section	.nv.constant4,"a",@progbits
	.align	8
	.align		8
.nv.constant4:
        /*0000*/ 	.dword	_ZN34_INTERNAL_754dad0f_4_k_cu_2f1531a54cuda3std3__45__cpo5beginE
	.align		8
        /*0008*/ 	.dword	_ZN34_INTERNAL_754dad0f_4_k_cu_2f1531a54cuda3std3__45__cpo3endE
	.align		8
        /*0010*/ 	.dword	_ZN34_INTERNAL_754dad0f_4_k_cu_2f1531a54cuda3std3__45__cpo6cbeginE
	.align		8
        /*0018*/ 	.dword	_ZN34_INTERNAL_754dad0f_4_k_cu_2f1531a54cuda3std3__45__cpo4cendE
	.align		8
        /*0020*/ 	.dword	_ZN34_INTERNAL_754dad0f_4_k_cu_2f1531a54cuda3std3__45__cpo6rbeginE
	.align		8
        /*0028*/ 	.dword	_ZN34_INTERNAL_754dad0f_4_k_cu_2f1531a54cuda3std3__45__cpo4rendE
	.align		8
        /*0030*/ 	.dword	_ZN34_INTERNAL_754dad0f_4_k_cu_2f1531a54cuda3std3__45__cpo7crbeginE
	.align		8
        /*0038*/ 	.dword	_ZN34_INTERNAL_754dad0f_4_k_cu_2f1531a54cuda3std3__45__cpo5crendE
	.align		8
        /*0040*/ 	.dword	_ZN34_INTERNAL_754dad0f_4_k_cu_2f1531a54cuda3std3__436_GLOBAL__N__754dad0f_4_k_cu_2f1531a56ignoreE
	.align		8
        /*0048*/ 	.dword	_ZN34_INTERNAL_754dad0f_4_k_cu_2f1531a54cuda3std3__419piecewise_constructE
	.align		8
        /*0050*/ 	.dword	_ZN34_INTERNAL_754dad0f_4_k_cu_2f1531a54cuda3std3__48in_placeE
	.align		8
        /*0058*/ 	.dword	_ZN34_INTERNAL_754dad0f_4_k_cu_2f1531a54cuda3std3__420unreachable_sentinelE
	.align		8
        /*0060*/ 	.dword	_ZN34_INTERNAL_754dad0f_4_k_cu_2f1531a54cuda3std3__47nulloptE
	.align		8
        /*0068*/ 	.dword	_ZN34_INTERNAL_754dad0f_4_k_cu_2f1531a54cuda3std3__48unexpectE
	.align		8
        /*0070*/ 	.dword	_ZN34_INTERNAL_754dad0f_4_k_cu_2f1531a54cuda3std6ranges3__45__cpo4swapE
	.align		8
        /*0078*/ 	.dword	_ZN34_INTERNAL_754dad0f_4_k_cu_2f1531a54cuda3std6ranges3__45__cpo9iter_moveE
	.align		8
        /*0080*/ 	.dword	_ZN34_INTERNAL_754dad0f_4_k_cu_2f1531a54cuda3std6ranges3__45__cpo5beginE
	.align		8
        /*0088*/ 	.dword	_ZN34_INTERNAL_754dad0f_4_k_cu_2f1531a54cuda3std6ranges3__45__cpo3endE
	.align		8
        /*0090*/ 	.dword	_ZN34_INTERNAL_754dad0f_4_k_cu_2f1531a54cuda3std6ranges3__45__cpo6cbeginE
	.align		8
        /*0098*/ 	.dword	_ZN34_INTERNAL_754dad0f_4_k_cu_2f1531a54cuda3std6ranges3__45__cpo4cendE
	.align		8
        /*00a0*/ 	.dword	_ZN34_INTERNAL_754dad0f_4_k_cu_2f1531a54cuda3std6ranges3__45__cpo7advanceE
	.align		8
        /*00a8*/ 	.dword	_ZN34_INTERNAL_754dad0f_4_k_cu_2f1531a54cuda3std6ranges3__45__cpo9iter_swapE
	.align		8
        /*00b0*/ 	.dword	_ZN34_INTERNAL_754dad0f_4_k_cu_2f1531a54cuda3std6ranges3__45__cpo4nextE
	.align		8
        /*00b8*/ 	.dword	_ZN34_INTERNAL_754dad0f_4_k_cu_2f1531a54cuda3std6ranges3__45__cpo4prevE
	.align		8
        /*00c0*/ 	.dword	_ZN34_INTERNAL_754dad0f_4_k_cu_2f1531a54cuda3std6ranges3__45__cpo4dataE
	.align		8
        /*00c8*/ 	.dword	_ZN34_INTERNAL_754dad0f_4_k_cu_2f1531a54cuda3std6ranges3__45__cpo5cdataE
	.align		8
        /*00d0*/ 	.dword	_ZN34_INTERNAL_754dad0f_4_k_cu_2f1531a54cuda3std6ranges3__45__cpo4sizeE
	.align		8
        /*00d8*/ 	.dword	_ZN34_INTERNAL_754dad0f_4_k_cu_2f1531a54cuda3std6ranges3__45__cpo5ssizeE
	.align		8
        /*00e0*/ 	.dword	_ZN34_INTERNAL_754dad0f_4_k_cu_2f1531a54cuda3std6ranges3__45__cpo8distanceE
	.align		8
        /*00e8*/ 	.dword	_ZN34_INTERNAL_754dad0f_4_k_cu_2f1531a56thrust24THRUST_300001_SM_1000_NS8cuda_cub3parE
	.align		8
        /*00f0*/ 	.dword	_ZN34_INTERNAL_754dad0f_4_k_cu_2f1531a56thrust24THRUST_300001_SM_1000_NS8cuda_cub10par_nosyncE
	.align		8
        /*00f8*/ 	.dword	_ZN34_INTERNAL_754dad0f_4_k_cu_2f1531a56thrust24THRUST_300001_SM_1000_NS6system6detail10sequential3seqE
	.align		8
        /*0100*/ 	.dword	_ZN34_INTERNAL_754dad0f_4_k_cu_2f1531a56thrust24THRUST_300001_SM_1000_NS12placeholders2_1E
	.align		8
        /*0108*/ 	.dword	_ZN34_INTERNAL_754dad0f_4_k_cu_2f1531a56thrust24THRUST_300001_SM_1000_NS12placeholders2_2E
	.align		8
        /*0110*/ 	.dword	_ZN34_INTERNAL_754dad0f_4_k_cu_2f1531a56thrust24THRUST_300001_SM_1000_NS12placeholders2_3E
	.align		8
        /*0118*/ 	.dword	_ZN34_INTERNAL_754dad0f_4_k_cu_2f1531a56thrust24THRUST_300001_SM_1000_NS12placeholders2_4E
	.align		8
        /*0120*/ 	.dword	_ZN34_INTERNAL_754dad0f_4_k_cu_2f1531a56thrust24THRUST_300001_SM_1000_NS12placeholders2_5E
	.align		8
        /*0128*/ 	.dword	_ZN34_INTERNAL_754dad0f_4_k_cu_2f1531a56thrust24THRUST_300001_SM_1000_NS12placeholders2_6E
	.align		8
        /*0130*/ 	.dword	_ZN34_INTERNAL_754dad0f_4_k_cu_2f1531a56thrust24THRUST_300001_SM_1000_NS12placeholders2_7E
	.align		8
        /*0138*/ 	.dword	_ZN34_INTERNAL_754dad0f_4_k_cu_2f1531a56thrust24THRUST_300001_SM_1000_NS12placeholders2_8E
	.align		8
        /*0140*/ 	.dword	_ZN34_INTERNAL_754dad0f_4_k_cu_2f1531a56thrust24THRUST_300001_SM_1000_NS12placeholders2_9E
	.align		8
        /*0148*/ 	.dword	_ZN34_INTERNAL_754dad0f_4_k_cu_2f1531a56thrust24THRUST_300001_SM_1000_NS12placeholders3_10E
	.align		8
        /*0150*/ 	.dword	_ZN34_INTERNAL_754dad0f_4_k_cu_2f1531a56thrust24THRUST_300001_SM_1000_NS3seqE


//--------------------- .text._ZN3cub18CUB_300001_SM_10006detail8for_each13static_kernelINS2_12policy_hub_t12policy_500_tEmN6thrust24THRUST_300001_SM_1000_NS8cuda_cub20__uninitialized_fill7functorINS7_10device_ptrIiEEiEEEEvT0_T1_ --------------------------
	.section	.text._ZN3cub18CUB_300001_SM_10006detail8for_each13static_kernelINS2_12policy_hub_t12policy_500_tEmN6thrust24THRUST_300001_SM_1000_NS8cuda_cub20__uninitialized_fill7functorINS7_10device_ptrIiEEiEEEEvT0_T1_,"ax",@progbits
	.align	128
        .global         _ZN3cub18CUB_300001_SM_10006detail8for_each13static_kernelINS2_12policy_hub_t12policy_500_tEmN6thrust24THRUST_300001_SM_1000_NS8cuda_cub20__uninitialized_fill7functorINS7_10device_ptrIiEEiEEEEvT0_T1_
        .type           _ZN3cub18CUB_300001_SM_10006detail8for_each13static_kernelINS2_12policy_hub_t12policy_500_tEmN6thrust24THRUST_300001_SM_1000_NS8cuda_cub20__uninitialized_fill7functorINS7_10device_ptrIiEEiEEEEvT0_T1_,@function
        .size           _ZN3cub18CUB_300001_SM_10006detail8for_each13static_kernelINS2_12policy_hub_t12policy_500_tEmN6thrust24THRUST_300001_SM_1000_NS8cuda_cub20__uninitialized_fill7functorINS7_10device_ptrIiEEiEEEEvT0_T1_,(.L_x_38 - _ZN3cub18CUB_300001_SM_10006detail8for_each13static_kernelINS2_12policy_hub_t12policy_500_tEmN6thrust24THRUST_300001_SM_1000_NS8cuda_cub20__uninitialized_fill7functorINS7_10device_ptrIiEEiEEEEvT0_T1_)
        .other          _ZN3cub18CUB_300001_SM_10006detail8for_each13static_kernelINS2_12policy_hub_t12policy_500_tEmN6thrust24THRUST_300001_SM_1000_NS8cuda_cub20__uninitialized_fill7functorINS7_10device_ptrIiEEiEEEEvT0_T1_,@"STO_CUDA_ENTRY STV_DEFAULT"
_ZN3cub18CUB_300001_SM_10006detail8for_each13static_kernelINS2_12policy_hub_t12policy_500_tEmN6thrust24THRUST_300001_SM_1000_NS8cuda_cub20__uninitialized_fill7functorINS7_10device_ptrIiEEiEEEEvT0_T1_:
.text._ZN3cub18CUB_300001_SM_10006detail8for_each13static_kernelINS2_12policy_hub_t12policy_500_tEmN6thrust24THRUST_300001_SM_1000_NS8cuda_cub20__uninitialized_fill7functorINS7_10device_ptrIiEEiEEEEvT0_T1_:
[----:B------:R-:W-:Y:S08]  /*0000*/  LDC R1, c[0x0][0x37c] ;  /* 0x0000df00ff017b82 */ /* 0x000ff00000000800 */
[----:B------:R-:W0:Y:S01]  /*0010*/  S2UR UR4, SR_CTAID.X ;  /* 0x00000000000479c3 */ /* 0x000e220000002500 */
[----:B------:R-:W1:Y:S01]  /*0020*/  LDCU.64 UR6, c[0x0][0x380] ;  /* 0x00007000ff0677ac */ /* 0x000e620008000a00 */
[----:B------:R-:W2:Y:S01]  /*0030*/  LDCU.64 UR8, c[0x0][0x358] ;  /* 0x00006b00ff0877ac */ /* 0x000ea20008000a00 */
[----:B0-----:R-:W-:-:S04]  /*0040*/  UIMAD.WIDE.U32 UR4, UR4, 0x200, URZ ;  /* 0x00000200040478a5 */ /* 0x001fc8000f8e00ff */
[----:B-1----:R-:W-:-:S04]  /*0050*/  UIADD3 UR6, UP0, UPT, -UR4, UR6, URZ ;  /* 0x0000000604067290 */ /* 0x002fc8000ff1e1ff */
[----:B------:R-:W-:Y:S02]  /*0060*/  UIADD3.X UR7, UPT, UPT, ~UR5, UR7, URZ, UP0, !UPT ;  /* 0x0000000705077290 */ /* 0x000fe400087fe5ff */
[----:B------:R-:W-:-:S04]  /*0070*/  UISETP.GE.U32.AND UP0, UPT, UR6, 0x200, UPT ;  /* 0x000002000600788c */ /* 0x000fc8000bf06070 */
[----:B------:R-:W-:-:S09]  /*0080*/  UISETP.GE.U32.AND.EX UP0, UPT, UR7, URZ, UPT, UP0 ;  /* 0x000000ff0700728c */ /* 0x000fd2000bf06100 */
[----:B--2---:R-:W-:Y:S05]  /*0090*/  BRA.U !UP0, `(.L_x_0) ;  /* 0x0000000108287547 */ /* 0x004fea000b800000 */
[----:B------:R-:W0:Y:S01]  /*00a0*/  S2R R0, SR_TID.X ;  /* 0x0000000000007919 */ /* 0x000e220000002100 */
[----:B------:R-:W1:Y:S01]  /*00b0*/  LDCU.64 UR6, c[0x0][0x388] ;  /* 0x00007100ff0677ac */ /* 0x000e620008000a00 */
[----:B------:R-:W2:Y:S01]  /*00c0*/  LDC R5, c[0x0][0x390] ;  /* 0x0000e400ff057b82 */ /* 0x000ea20000000800 */
[----:B0-----:R-:W-:-:S05]  /*00d0*/  IADD3 R0, P0, PT, R0, UR4, RZ ;  /* 0x0000000400007c10 */ /* 0x001fca000ff1e0ff */
[----:B------:R-:W-:Y:S01]  /*00e0*/  IMAD.X R3, RZ, RZ, UR5, P0 ;  /* 0x00000005ff037e24 */ /* 0x000fe200080e06ff */
[----:B-1----:R-:W-:-:S04]  /*00f0*/  LEA R2, P0, R0, UR6, 0x2 ;  /* 0x0000000600027c11 */ /* 0x002fc8000f8010ff */
[----:B------:R-:W-:-:S05]  /*0100*/  LEA.HI.X R3, R0, UR7, R3, 0x2, P0 ;  /* 0x0000000700037c11 */ /* 0x000fca00080f1403 */
[----:B--2---:R-:W-:Y:S04]  /*0110*/  STG.E desc[UR8][R2.64], R5 ;  /* 0x0000000502007986 */ /* 0x004fe8000c101908 */
[----:B------:R-:W-:Y:S01]  /*0120*/  STG.E desc[UR8][R2.64+0x400], R5 ;  /* 0x0004000502007986 */ /* 0x000fe2000c101908 */
[----:B------:R-:W-:Y:S05]  /*0130*/  EXIT ;  /* 0x000000000000794d */ /* 0x000fea0003800000 */
.L_x_0:
[----:B------:R-:W0:Y:S01]  /*0140*/  S2R R0, SR_TID.X ;  /* 0x0000000000007919 */ /* 0x000e220000002100 */
[----:B------:R-:W-:Y:S01]  /*0150*/  IMAD.U32 R2, RZ, RZ, UR7 ;  /* 0x00000007ff027e24 */ /* 0x000fe2000f8e00ff */
[----:B------:R-:W1:Y:S01]  /*0160*/  LDCU.64 UR10, c[0x0][0x388] ;  /* 0x00007100ff0a77ac */ /* 0x000e620008000a00 */
[----:B------:R-:W-:Y:S01]  /*0170*/  IMAD.U32 R4, RZ, RZ, UR7 ;  /* 0x00000007ff047e24 */ /* 0x000fe2000f8e00ff */
[----:B0-----:R-:W-:-:S04]  /*0180*/  ISETP.LT.U32.AND P0, PT, R0, UR6, PT ;  /* 0x0000000600007c0c */ /* 0x001fc8000bf01070 */
[----:B------:R-:W-:Y:S01]  /*0190*/  ISETP.GT.U32.AND.EX P0, PT, R2, RZ, PT, P0 ;  /* 0x000000ff0200720c */ /* 0x000fe20003f04100 */
[C---:B------:R-:W-:Y:S01]  /*01a0*/  VIADD R2, R0.reuse, 0x100 ;  /* 0x0000010000027836 */ /* 0x040fe20000000000 */
[----:B------:R-:W-:-:S04]  /*01b0*/  IADD3 R0, P2, PT, R0, UR4, RZ ;  /* 0x0000000400007c10 */ /* 0x000fc8000ff5e0ff */
[----:B------:R-:W-:Y:S01]  /*01c0*/  ISETP.LT.U32.AND P1, PT, R2, UR6, PT ;  /* 0x0000000602007c0c */ /* 0x000fe2000bf21070 */
[----:B------:R-:W-:Y:S01]  /*01d0*/  IMAD.X R3, RZ, RZ, UR5, P2 ;  /* 0x00000005ff037e24 */ /* 0x000fe200090e06ff */
[----:B-1----:R-:W-:Y:S02]  /*01e0*/  LEA R2, P2, R0, UR10, 0x2 ;  /* 0x0000000a00027c11 */ /* 0x002fe4000f8410ff */
[----:B------:R-:W-:Y:S02]  /*01f0*/  ISETP.GT.U32.AND.EX P1, PT, R4, RZ, PT, P1 ;  /* 0x000000ff0400720c */ /* 0x000fe40003f24110 */
[----:B------:R-:W-:Y:S01]  /*0200*/  LEA.HI.X R3, R0, UR11, R3, 0x2, P2 ;  /* 0x0000000b00037c11 */ /* 0x000fe200090f1403 */
[----:B------:R-:W0:Y:S04]  /*0210*/  @P0 LDC R5, c[0x0][0x390] ;  /* 0x0000e400ff050b82 */ /* 0x000e280000000800 */
[----:B0-----:R0:W-:Y:S06]  /*0220*/  @P0 STG.E desc[UR8][R2.64], R5 ;  /* 0x0000000502000986 */ /* 0x0011ec000c101908 */
[----:B------:R-:W-:Y:S05]  /*0230*/  @!P1 EXIT ;  /* 0x000000000000994d */ /* 0x000fea0003800000 */
[----:B0-----:R-:W0:Y:S02]  /*0240*/  LDC R5, c[0x0][0x390] ;  /* 0x0000e400ff057b82 */ /* 0x001e240000000800 */
[----:B0-----:R-:W-:Y:S01]  /*0250*/  STG.E desc[UR8][R2.64+0x400], R5 ;  /* 0x0004000502007986 */ /* 0x001fe2000c101908 */
[----:B------:R-:W-:Y:S05]  /*0260*/  EXIT ;  /* 0x000000000000794d */ /* 0x000fea0003800000 */
.L_x_1:
[----:B------:R-:W-:-:S00]  /*0270*/  BRA `(.L_x_1) ;  /* 0xfffffffc00fc7947 */ /* 0x000fc0000383ffff */
[----:B------:R-:W-:-:S00]  /*0280*/  NOP ;  /* 0x0000000000007918 */ /* 0x000fc00000000000 */
[----:B------:R-:W-:-:S00]  /*0290*/  NOP ;  /* 0x0000000000007918 */ /* 0x000fc00000000000 */
[----:B------:R-:W-:-:S00]  /*02a0*/  NOP ;  /* 0x0000000000007918 */ /* 0x000fc00000000000 */
[----:B------:R-:W-:-:S00]  /*02b0*/  NOP ;  /* 0x0000000000007918 */ /* 0x000fc00000000000 */
[----:B------:R-:W-:-:S00]  /*02c0*/  NOP ;  /* 0x0000000000007918 */ /* 0x000fc00000000000 */
[----:B------:R-:W-:-:S00]  /*02d0*/  NOP ;  /* 0x0000000000007918 */ /* 0x000fc00000000000 */
[----:B------:R-:W-:-:S00]  /*02e0*/  NOP ;  /* 0x0000000000007918 */ /* 0x000fc00000000000 */
[----:B------:R-:W-:-:S00]  /*02f0*/  NOP ;  /* 0x0000000000007918 */ /* 0x000fc00000000000 */
.L_x_38:


//--------------------- .text._ZN3cub18CUB_300001_SM_10006detail11EmptyKernelIvEEvv --------------------------
	.section	.text._ZN3cub18CUB_300001_SM_10006detail11EmptyKernelIvEEvv,"ax",@progbits
	.align	128
        .global         _ZN3cub18CUB_300001_SM_10006detail11EmptyKernelIvEEvv
        .type           _ZN3cub18CUB_300001_SM_10006detail11EmptyKernelIvEEvv,@function
        .size           _ZN3cub18CUB_300001_SM_10006detail11EmptyKernelIvEEvv,(.L_x_39 - _ZN3cub18CUB_300001_SM_10006detail11EmptyKernelIvEEvv)
        .other          _ZN3cub18CUB_300001_SM_10006detail11EmptyKernelIvEEvv,@"STO_CUDA_ENTRY STV_DEFAULT"
_ZN3cub18CUB_300001_SM_10006detail11EmptyKernelIvEEvv:
.text._ZN3cub18CUB_300001_SM_10006detail11EmptyKernelIvEEvv:
[----:B------:R-:W-:Y:S01]  /*0000*/  LDC R1, c[0x0][0x37c] ;  /* 0x0000df00ff017b82 */ /* 0x000fe20000000800 */
[----:B------:R-:W-:Y:S05]  /*0010*/  EXIT ;  /* 0x000000000000794d */ /* 0x000fea0003800000 */
.L_x_2:
        /* <DEDUP_REMOVED lines=14> */
.L_x_39:


//--------------------- .text._Z17Compute_kernel_v4ILi1024EEviiiiPKdS1_Pi --------------------------
	.section	.text._Z17Compute_kernel_v4ILi1024EEviiiiPKdS1_Pi,"ax",@progbits
	.align	128
        .global         _Z17Compute_kernel_v4ILi1024EEviiiiPKdS1_Pi
        .type           _Z17Compute_kernel_v4ILi1024EEviiiiPKdS1_Pi,@function
        .size           _Z17Compute_kernel_v4ILi1024EEviiiiPKdS1_Pi,(.L_x_40 - _Z17Compute_kernel_v4ILi1024EEviiiiPKdS1_Pi)
        .other          _Z17Compute_kernel_v4ILi1024EEviiiiPKdS1_Pi,@"STO_CUDA_ENTRY STV_DEFAULT"
_Z17Compute_kernel_v4ILi1024EEviiiiPKdS1_Pi:
.text._Z17Compute_kernel_v4ILi1024EEviiiiPKdS1_Pi:
[----:B------:R-:W-:Y:S01]  /*0000*/  LDC R1, c[0x0][0x37c] ;  /* 0x0000df00ff017b82 */ /* 0x000fe20000000800 */
[----:B------:R-:W0:Y:S07]  /*0010*/  S2R R9, SR_CTAID.Y ;  /* 0x0000000000097919 */ /* 0x000e2e0000002600 */
[----:B------:R-:W0:Y:S01]  /*0020*/  S2UR UR5, SR_CTAID.X ;  /* 0x00000000000579c3 */ /* 0x000e220000002500 */
[----:B------:R-:W1:Y:S07]  /*0030*/  LDCU UR4, c[0x0][0x38c] ;  /* 0x00007180ff0477ac */ /* 0x000e6e0008000800 */
[----:B------:R-:W0:Y:S02]  /*0040*/  LDC R0, c[0x0][0x374] ;  /* 0x0000dd00ff007b82 */ /* 0x000e240000000800 */
[----:B0-----:R-:W-:-:S05]  /*0050*/  IMAD R0, R0, UR5, R9 ;  /* 0x0000000500007c24 */ /* 0x001fca000f8e0209 */
[----:B-1----:R-:W-:-:S13]  /*0060*/  ISETP.GE.AND P0, PT, R0, UR4, PT ;  /* 0x0000000400007c0c */ /* 0x002fda000bf06270 */
[----:B------:R-:W-:Y:S05]  /*0070*/  @P0 EXIT ;  /* 0x000000000000094d */ /* 0x000fea0003800000 */
[----:B------:R-:W0:Y:S01]  /*0080*/  S2R R2, SR_TID.X ;  /* 0x0000000000027919 */ /* 0x000e220000002100 */
[----:B------:R-:W1:Y:S01]  /*0090*/  S2UR UR6, SR_CgaCtaId ;  /* 0x00000000000679c3 */ /* 0x000e620000008800 */
[----:B------:R-:W-:Y:S01]  /*00a0*/  UMOV UR4, 0x400 ;  /* 0x0000040000047882 */ /* 0x000fe20000000000 */
[----:B------:R-:W2:Y:S01]  /*00b0*/  LDCU UR10, c[0x0][0x388] ;  /* 0x00007100ff0a77ac */ /* 0x000ea20008000800 */
[----:B------:R-:W-:Y:S01]  /*00c0*/  IMAD.MOV.U32 R6, RZ, RZ, 0x0 ;  /* 0x00000000ff067424 */ /* 0x000fe200078e00ff */
[----:B------:R-:W-:Y:S01]  /*00d0*/  BSSY.RECONVERGENT B0, `(.L_x_3) ;  /* 0x00000bd000007945 */ /* 0x000fe20003800200 */
[----:B------:R-:W-:Y:S01]  /*00e0*/  IMAD.MOV.U32 R7, RZ, RZ, 0x7ff00000 ;  /* 0x7ff00000ff077424 */ /* 0x000fe200078e00ff */
[----:B------:R-:W-:Y:S01]  /*00f0*/  USHF.L.U32 UR5, UR5, 0xa, URZ ;  /* 0x0000000a05057899 */ /* 0x000fe200080006ff */
[----:B------:R-:W3:Y:S01]  /*0100*/  LDCU.64 UR8, c[0x0][0x358] ;  /* 0x00006b00ff0877ac */ /* 0x000ee20008000a00 */
[----:B-1----:R-:W-:Y:S02]  /*0110*/  ULEA UR7, UR6, UR4, 0x18 ;  /* 0x0000000406077291 */ /* 0x002fe4000f8ec0ff */
[----:B------:R-:W-:-:S04]  /*0120*/  UIADD3 UR4, UPT, UPT, UR4, 0x2000, URZ ;  /* 0x0000200004047890 */ /* 0x000fc8000fffe0ff */
[----:B------:R-:W-:Y:S01]  /*0130*/  ULEA UR4, UR6, UR4, 0x18 ;  /* 0x0000000406047291 */ /* 0x000fe2000f8ec0ff */
[C---:B0-----:R-:W-:Y:S02]  /*0140*/  LEA R3, R2.reuse, UR7, 0x3 ;  /* 0x0000000702037c11 */ /* 0x041fe4000f8e18ff */
[----:B------:R-:W-:Y:S02]  /*0150*/  LOP3.LUT R8, R2, UR5, RZ, 0xfc, !PT ;  /* 0x0000000502087c12 */ /* 0x000fe4000f8efcff */
[----:B------:R-:W0:Y:S01]  /*0160*/  LDCU UR7, c[0x0][0x388] ;  /* 0x00007100ff0777ac */ /* 0x000e220008000800 */
[----:B------:R1:W-:Y:S01]  /*0170*/  STS.64 [R3], R6 ;  /* 0x0000000603007388 */ /* 0x0003e20000000a00 */
[----:B--2---:R-:W-:Y:S02]  /*0180*/  ISETP.GE.AND P0, PT, R8, UR10, PT ;  /* 0x0000000a08007c0c */ /* 0x004fe4000bf06270 */
[----:B------:R-:W-:-:S11]  /*0190*/  LEA R4, R2, UR4, 0x2 ;  /* 0x0000000402047c11 */ /* 0x000fd6000f8e10ff */
[----:B-1-3--:R-:W-:Y:S05]  /*01a0*/  @P0 BRA `(.L_x_4) ;  /* 0x0000000800bc0947 */ /* 0x00afea0003800000 */
[----:B------:R-:W1:Y:S01]  /*01b0*/  LDC R24, c[0x0][0x380] ;  /* 0x0000e000ff187b82 */ /* 0x000e620000000800 */
[----:B------:R-:W-:-:S07]  /*01c0*/  IMAD.MOV.U32 R6, RZ, RZ, R8 ;  /* 0x000000ffff067224 */ /* 0x000fce00078e0008 */
[----:B------:R-:W2:Y:S01]  /*01d0*/  LDC R5, c[0x0][0x370] ;  /* 0x0000dc00ff057b82 */ /* 0x000ea20000000800 */
[----:B-1----:R-:W-:Y:S01]  /*01e0*/  ISETP.GT.AND P0, PT, R24, RZ, PT ;  /* 0x000000ff1800720c */ /* 0x002fe20003f04270 */
[----:B------:R-:W-:-:S12]  /*01f0*/  IMAD R7, R9, R24, RZ ;  /* 0x0000001809077224 */ /* 0x000fd800078e02ff */
[----:B--2---:R-:W-:Y:S05]  /*0200*/  @P0 BRA `(.L_x_5) ;  /* 0x0000000000340947 */ /* 0x004fea0003800000 */
[----:B------:R-:W-:Y:S01]  /*0210*/  BSSY.RECONVERGENT B1, `(.L_x_6) ;  /* 0x000000b000017945 */ /* 0x000fe20003800200 */
[----:B------:R-:W-:-:S13]  /*0220*/  PLOP3.LUT P0, PT, PT, PT, PT, 0x80, 0x8 ;  /* 0x000000000008781c */ /* 0x000fda0003f0f070 */
.L_x_9:
[----:B------:R-:W-:Y:S04]  /*0230*/  BSSY.RECONVERGENT B2, `(.L_x_7) ;  /* 0x0000005000027945 */ /* 0x000fe80003800200 */
[----:B------:R-:W-:Y:S05]  /*0240*/  @!P0 BRA `(.L_x_8) ;  /* 0x00000000000c8947 */ /* 0x000fea0003800000 */
[----:B------:R1:W-:Y:S01]  /*0250*/  STS.64 [R3], RZ ;  /* 0x000000ff03007388 */ /* 0x0003e20000000a00 */
[----:B------:R-:W-:-:S03]  /*0260*/  PLOP3.LUT P0, PT, PT, PT, PT, 0x8, 0x80 ;  /* 0x000000000080781c */ /* 0x000fc60003f0e170 */
[----:B------:R1:W-:Y:S10]  /*0270*/  STS [R4], R6 ;  /* 0x0000000604007388 */ /* 0x0003f40000000800 */
.L_x_8:
[----:B0-----:R-:W-:Y:S05]  /*0280*/  BSYNC.RECONVERGENT B2 ;  /* 0x0000000000027941 */ /* 0x001fea0003800200 */
.L_x_7:
[----:B-1----:R-:W-:-:S05]  /*0290*/  IMAD R6, R5, 0x400, R6 ;  /* 0x0000040005067824 */ /* 0x002fca00078e0206 */
[----:B------:R-:W-:-:S13]  /*02a0*/  ISETP.GE.AND P1, PT, R6, UR7, PT ;  /* 0x0000000706007c0c */ /* 0x000fda000bf26270 */
[----:B------:R-:W-:Y:S05]  /*02b0*/  @!P1 BRA `(.L_x_9) ;  /* 0xfffffffc00dc9947 */ /* 0x000fea000383ffff */
[----:B------:R-:W-:Y:S05]  /*02c0*/  BSYNC.RECONVERGENT B1 ;  /* 0x0000000000017941 */ /* 0x000fea0003800200 */
.L_x_6:
[----:B------:R-:W-:Y:S05]  /*02d0*/  BRA `(.L_x_4) ;  /* 0x0000000800707947 */ /* 0x000fea0003800000 */
.L_x_5:
[C---:B------:R-:W-:Y:S01]  /*02e0*/  LOP3.LUT R22, R24.reuse, 0x7ffffff8, RZ, 0xc0, !PT ;  /* 0x7ffffff818167812 */ /* 0x040fe200078ec0ff */
[----:B------:R-:W-:Y:S01]  /*02f0*/  IMAD.MOV.U32 R8, RZ, RZ, 0x0 ;  /* 0x00000000ff087424 */ /* 0x000fe200078e00ff */
[C---:B------:R-:W-:Y:S01]  /*0300*/  LOP3.LUT R23, R24.reuse, 0x7, RZ, 0xc0, !PT ;  /* 0x0000000718177812 */ /* 0x040fe200078ec0ff */
[----:B------:R-:W-:Y:S01]  /*0310*/  IMAD.MOV.U32 R9, RZ, RZ, 0x7ff00000 ;  /* 0x7ff00000ff097424 */ /* 0x000fe200078e00ff */
[----:B------:R-:W-:Y:S01]  /*0320*/  LOP3.LUT R24, R24, 0x3, RZ, 0xc0, !PT ;  /* 0x0000000318187812 */ /* 0x000fe200078ec0ff */
[----:B------:R-:W-:-:S07]  /*0330*/  IMAD.MOV R25, RZ, RZ, -R22 ;  /* 0x000000ffff197224 */ /* 0x000fce00078e0a16 */
.L_x_15:
[----:B------:R-:W1:Y:S01]  /*0340*/  LDCU UR4, c[0x0][0x380] ;  /* 0x00007000ff0477ac */ /* 0x000e620008000800 */
[----:B------:R-:W-:Y:S01]  /*0350*/  IMAD.MOV.U32 R16, RZ, RZ, RZ ;  /* 0x000000ffff107224 */ /* 0x000fe200078e00ff */
[----:B------:R-:W-:Y:S01]  /*0360*/  CS2R R20, SRZ ;  /* 0x0000000000147805 */ /* 0x000fe2000001ff00 */
[----:B-1----:R-:W-:-:S09]  /*0370*/  UISETP.GE.U32.AND UP0, UPT, UR4, 0x8, UPT ;  /* 0x000000080400788c */ /* 0x002fd2000bf06070 */
[----:B------:R-:W-:Y:S05]  /*0380*/  BRA.U !UP0, `(.L_x_10) ;  /* 0x0000000108ec7547 */ /* 0x000fea000b800000 */
[----:B------:R-:W1:Y:S01]  /*0390*/  LDCU.64 UR4, c[0x0][0x390] ;  /* 0x00007200ff0477ac */ /* 0x000e620008000a00 */
[----:B------:R-:W-:Y:S01]  /*03a0*/  IMAD.MOV.U32 R26, RZ, RZ, R6 ;  /* 0x000000ffff1a7224 */ /* 0x000fe200078e0006 */
[----:B------:R-:W-:Y:S01]  /*03b0*/  CS2R R20, SRZ ;  /* 0x0000000000147805 */ /* 0x000fe2000001ff00 */
[----:B------:R-:W-:Y:S01]  /*03c0*/  IMAD.MOV.U32 R27, RZ, RZ, R25 ;  /* 0x000000ffff1b7224 */ /* 0x000fe200078e0019 */
[----:B-1----:R-:W-:-:S04]  /*03d0*/  LEA R14, P0, R7, UR4, 0x3 ;  /* 0x00000004070e7c11 */ /* 0x002fc8000f8018ff */
[----:B------:R-:W-:Y:S02]  /*03e0*/  IADD3 R14, P1, PT, R14, 0x20, RZ ;  /* 0x000000200e0e7810 */ /* 0x000fe40007f3e0ff */
[----:B------:R-:W-:-:S05]  /*03f0*/  LEA.HI.X R15, R7, UR5, RZ, 0x3, P0 ;  /* 0x00000005070f7c11 */ /* 0x000fca00080f1cff */
[----:B------:R-:W-:-:S07]  /*0400*/  IMAD.X R15, RZ, RZ, R15, P1 ;  /* 0x000000ffff0f7224 */ /* 0x000fce00008e060f */
.L_x_11:
[----:B------:R-:W1:Y:S01]  /*0410*/  LDC.64 R18, c[0x0][0x398] ;  /* 0x0000e600ff127b82 */ /* 0x000e620000000a00 */
[----:B------:R-:W-:Y:S02]  /*0420*/  IMAD.MOV.U32 R10, RZ, RZ, R14 ;  /* 0x000000ffff0a7224 */ /* 0x000fe400078e000e */
[----:B------:R-:W-:-:S05]  /*0430*/  IMAD.MOV.U32 R11, RZ, RZ, R15 ;  /* 0x000000ffff0b7224 */ /* 0x000fca00078e000f */
[----:B------:R-:W2:Y:S01]  /*0440*/  LDG.E.64.CONSTANT R14, desc[UR8][R10.64+-0x20] ;  /* 0xffffe0080a0e7981 */ /* 0x000ea2000c1e9b00 */
[----:B------:R-:W3:Y:S01]  /*0450*/  LDC R29, c[0x0][0x388] ;  /* 0x0000e200ff1d7b82 */ /* 0x000ee20000000800 */
[----:B-1----:R-:W-:-:S05]  /*0460*/  IMAD.WIDE R18, R26, 0x8, R18 ;  /* 0x000000081a127825 */ /* 0x002fca00078e0212 */
[----:B------:R-:W2:Y:S01]  /*0470*/  LDG.E.64.CONSTANT R12, desc[UR8][R18.64] ;  /* 0x00000008120c7981 */ /* 0x000ea2000c1e9b00 */
[----:B---3--:R-:W-:Y:S01]  /*0480*/  IMAD.WIDE R16, R29, 0x8, R18 ;  /* 0x000000081d107825 */ /* 0x008fe200078e0212 */
[----:B--2---:R-:W-:-:S04]  /*0490*/  DADD R12, R14, -R12 ;  /* 0x000000000e0c7229 */ /* 0x004fc8000000080c */
[----:B------:R1:W2:Y:S04]  /*04a0*/  LDG.E.64.CONSTANT R14, desc[UR8][R16.64] ;  /* 0x00000008100e7981 */ /* 0x0002a8000c1e9b00 */
[----:B------:R-:W-:Y:S02]  /*04b0*/  DFMA R20, R12, R12, R20 ;  /* 0x0000000c0c14722b */ /* 0x000fe40000000014 */
[----:B------:R-:W2:Y:S01]  /*04c0*/  LDG.E.64.CONSTANT R12, desc[UR8][R10.64+-0x18] ;  /* 0xffffe8080a0c7981 */ /* 0x000ea2000c1e9b00 */
[----:B-1----:R-:W-:-:S05]  /*04d0*/  IMAD.WIDE R16, R29, 0x8, R16 ;  /* 0x000000081d107825 */ /* 0x002fca00078e0210 */
[----:B------:R1:W3:Y:S01]  /*04e0*/  LDG.E.64.CONSTANT R18, desc[UR8][R16.64] ;  /* 0x0000000810127981 */ /* 0x0002e2000c1e9b00 */
[----:B--2---:R-:W-:-:S03]  /*04f0*/  DADD R14, R12, -R14 ;  /* 0x000000000c0e7229 */ /* 0x004fc6000000080e */
[----:B------:R-:W3:Y:S01]  /*0500*/  LDG.E.64.CONSTANT R12, desc[UR8][R10.64+-0x10] ;  /* 0xfffff0080a0c7981 */ /* 0x000ee2000c1e9b00 */
[----:B-1----:R-:W-:-:S04]  /*0510*/  IMAD.WIDE R16, R29, 0x8, R16 ;  /* 0x000000081d107825 */ /* 0x002fc800078e0210 */
[----:B------:R-:W-:Y:S01]  /*0520*/  DFMA R14, R14, R14, R20 ;  /* 0x0000000e0e0e722b */ /* 0x000fe20000000014 */
[----:B------:R1:W2:Y:S01]  /*0530*/  LDG.E.64.CONSTANT R20, desc[UR8][R16.64] ;  /* 0x0000000810147981 */ /* 0x0002a2000c1e9b00 */
[----:B---3--:R-:W-:-:S03]  /*0540*/  DADD R18, R12, -R18 ;  /* 0x000000000c127229 */ /* 0x008fc60000000812 */
[----:B------:R-:W2:Y:S01]  /*0550*/  LDG.E.64.CONSTANT R12, desc[UR8][R10.64+-0x8] ;  /* 0xfffff8080a0c7981 */ /* 0x000ea2000c1e9b00 */
[----:B-1----:R-:W-:-:S04]  /*0560*/  IMAD.WIDE R16, R29, 0x8, R16 ;  /* 0x000000081d107825 */ /* 0x002fc800078e0210 */
[----:B------:R-:W-:Y:S01]  /*0570*/  DFMA R18, R18, R18, R14 ;  /* 0x000000121212722b */ /* 0x000fe2000000000e */
[----:B------:R-:W3:Y:S01]  /*0580*/  LDG.E.64.CONSTANT R14, desc[UR8][R10.64] ;  /* 0x000000080a0e7981 */ /* 0x000ee2000c1e9b00 */
[----:B--2---:R-:W-:-:S03]  /*0590*/  DADD R20, R12, -R20 ;  /* 0x000000000c147229 */ /* 0x004fc60000000814 */
[----:B------:R1:W3:Y:S05]  /*05a0*/  LDG.E.64.CONSTANT R12, desc[UR8][R16.64] ;  /* 0x00000008100c7981 */ /* 0x0002ea000c1e9b00 */
[----:B------:R-:W-:Y:S01]  /*05b0*/  DFMA R20, R20, R20, R18 ;  /* 0x000000141414722b */ /* 0x000fe20000000012 */
[----:B------:R-:W2:Y:S01]  /*05c0*/  LDG.E.64.CONSTANT R18, desc[UR8][R10.64+0x8] ;  /* 0x000008080a127981 */ /* 0x000ea2000c1e9b00 */
[----:B-1----:R-:W-:Y:S01]  /*05d0*/  IMAD.WIDE R16, R29, 0x8, R16 ;  /* 0x000000081d107825 */ /* 0x002fe200078e0210 */
[----:B---3--:R-:W-:-:S04]  /*05e0*/  DADD R12, R14, -R12 ;  /* 0x000000000e0c7229 */ /* 0x008fc8000000080c */
[----:B------:R-:W2:Y:S04]  /*05f0*/  LDG.E.64.CONSTANT R14, desc[UR8][R16.64] ;  /* 0x00000008100e7981 */ /* 0x000ea8000c1e9b00 */
[----:B------:R-:W-:Y:S01]  /*0600*/  DFMA R12, R12, R12, R20 ;  /* 0x0000000c0c0c722b */ /* 0x000fe20000000014 */
[----:B------:R-:W3:Y:S01]  /*0610*/  LDG.E.64.CONSTANT R20, desc[UR8][R10.64+0x18] ;  /* 0x000018080a147981 */ /* 0x000ee2000c1e9b00 */
[----:B--2---:R-:W-:Y:S01]  /*0620*/  DADD R14, R18, -R14 ;  /* 0x00000000120e7229 */ /* 0x004fe2000000080e */
[----:B------:R-:W-:-:S05]  /*0630*/  IMAD.WIDE R18, R29, 0x8, R16 ;  /* 0x000000081d127825 */ /* 0x000fca00078e0210 */
[----:B------:R1:W2:Y:S02]  /*0640*/  LDG.E.64.CONSTANT R16, desc[UR8][R18.64] ;  /* 0x0000000812107981 */ /* 0x0002a4000c1e9b00 */
[----:B------:R-:W-:Y:S02]  /*0650*/  DFMA R12, R14, R14, R12 ;  /* 0x0000000e0e0c722b */ /* 0x000fe4000000000c */
[----:B------:R-:W2:Y:S01]  /*0660*/  LDG.E.64.CONSTANT R14, desc[UR8][R10.64+0x10] ;  /* 0x000010080a0e7981 */ /* 0x000ea2000c1e9b00 */
[----:B-1----:R-:W-:-:S06]  /*0670*/  IMAD.WIDE R18, R29, 0x8, R18 ;  /* 0x000000081d127825 */ /* 0x002fcc00078e0212 */
[----:B------:R-:W3:Y:S01]  /*0680*/  LDG.E.64.CONSTANT R18, desc[UR8][R18.64] ;  /* 0x0000000812127981 */ /* 0x000ee2000c1e9b00 */
[----:B------:R-:W-:-:S05]  /*0690*/  VIADD R27, R27, 0x8 ;  /* 0x000000081b1b7836 */ /* 0x000fca0000000000 */
[----:B------:R-:W-:Y:S01]  /*06a0*/  ISETP.NE.AND P0, PT, R27, RZ, PT ;  /* 0x000000ff1b00720c */ /* 0x000fe20003f05270 */
[----:B------:R-:W-:Y:S01]  /*06b0*/  IMAD R26, R29, 0x8, R26 ;  /* 0x000000081d1a7824 */ /* 0x000fe200078e021a */
[----:B--2---:R-:W-:-:S08]  /*06c0*/  DADD R14, R14, -R16 ;  /* 0x000000000e0e7229 */ /* 0x004fd00000000810 */
[----:B------:R-:W-:Y:S02]  /*06d0*/  DFMA R12, R14, R14, R12 ;  /* 0x0000000e0e0c722b */ /* 0x000fe4000000000c */
[----:B---3--:R-:W-:Y:S01]  /*06e0*/  DADD R20, R20, -R18 ;  /* 0x0000000014147229 */ /* 0x008fe20000000812 */
[----:B------:R-:W-:-:S05]  /*06f0*/  IADD3 R14, P1, PT, R10, 0x40, RZ ;  /* 0x000000400a0e7810 */ /* 0x000fca0007f3e0ff */
[----:B------:R-:W-:Y:S02]  /*0700*/  IMAD.X R15, RZ, RZ, R11, P1 ;  /* 0x000000ffff0f7224 */ /* 0x000fe400008e060b */
[----:B------:R-:W-:Y:S01]  /*0710*/  DFMA R20, R20, R20, R12 ;  /* 0x000000141414722b */ /* 0x000fe2000000000c */
[----:B------:R-:W-:Y:S10]  /*0720*/  @P0 BRA `(.L_x_11) ;  /* 0xfffffffc00380947 */ /* 0x000ff4000383ffff */
[----:B------:R-:W-:-:S07]  /*0730*/  IMAD.MOV.U32 R16, RZ, RZ, R22 ;  /* 0x000000ffff107224 */ /* 0x000fce00078e0016 */
.L_x_10:
[----:B------:R-:W-:-:S13]  /*0740*/  ISETP.NE.AND P0, PT, R23, RZ, PT ;  /* 0x000000ff1700720c */ /* 0x000fda0003f05270 */
[----:B------:R-:W-:Y:S05]  /*0750*/  @!P0 BRA `(.L_x_12) ;  /* 0x00000004002c8947 */ /* 0x000fea0003800000 */
[----:B------:R-:W-:Y:S01]  /*0760*/  VIADD R10, R23, 0xffffffff ;  /* 0xffffffff170a7836 */ /* 0x000fe20000000000 */
[----:B------:R-:W-:-:S04]  /*0770*/  ISETP.NE.AND P1, PT, R24, RZ, PT ;  /* 0x000000ff1800720c */ /* 0x000fc80003f25270 */
[----:B------:R-:W-:-:S13]  /*0780*/  ISETP.GE.U32.AND P0, PT, R10, 0x3, PT ;  /* 0x000000030a00780c */ /* 0x000fda0003f06070 */
[----:B------:R-:W-:Y:S05]  /*0790*/  @!P0 BRA `(.L_x_13) ;  /* 0x0000000000808947 */ /* 0x000fea0003800000 */
[----:B------:R-:W1:Y:S01]  /*07a0*/  LDC R17, c[0x0][0x388] ;  /* 0x0000e200ff117b82 */ /* 0x000e620000000800 */
[----:B------:R-:W-:-:S07]  /*07b0*/  IMAD.IADD R11, R7, 0x1, R16 ;  /* 0x00000001070b7824 */ /* 0x000fce00078e0210 */
[----:B------:R-:W2:Y:S08]  /*07c0*/  LDC.64 R28, c[0x0][0x390] ;  /* 0x0000e400ff1c7b82 */ /* 0x000eb00000000a00 */
[----:B------:R-:W3:Y:S01]  /*07d0*/  LDC.64 R14, c[0x0][0x398] ;  /* 0x0000e600ff0e7b82 */ /* 0x000ee20000000a00 */
[----:B-1----:R-:W-:Y:S02]  /*07e0*/  IMAD R13, R16, R17, R6 ;  /* 0x00000011100d7224 */ /* 0x002fe400078e0206 */
[----:B--2---:R-:W-:-:S05]  /*07f0*/  IMAD.WIDE.U32 R28, R11, 0x8, R28 ;  /* 0x000000080b1c7825 */ /* 0x004fca00078e001c */
[----:B------:R-:W1:Y:S01]  /*0800*/  LDC.64 R10, c[0x0][0x390] ;  /* 0x0000e400ff0a7b82 */ /* 0x000e620000000a00 */
[----:B------:R-:W2:Y:S01]  /*0810*/  LDG.E.64.CONSTANT R26, desc[UR8][R28.64] ;  /* 0x000000081c1a7981 */ /* 0x000ea2000c1e9b00 */
[----:B---3--:R-:W-:-:S05]  /*0820*/  IMAD.WIDE R14, R13, 0x8, R14 ;  /* 0x000000080d0e7825 */ /* 0x008fca00078e020e */
[----:B------:R-:W2:Y:S01]  /*0830*/  LDG.E.64.CONSTANT R12, desc[UR8][R14.64] ;  /* 0x000000080e0c7981 */ /* 0x000ea2000c1e9b00 */
[----:B------:R-:W-:-:S05]  /*0840*/  IADD3 R18, P0, PT, R7, R16, RZ ;  /* 0x0000001007127210 */ /* 0x000fca0007f1e0ff */
[----:B------:R-:W-:Y:S01]  /*0850*/  IMAD.X R19, RZ, RZ, RZ, P0 ;  /* 0x000000ffff137224 */ /* 0x000fe200000e06ff */
[----:B-1----:R-:W-:-:S04]  /*0860*/  LEA R10, P2, R18, R10, 0x3 ;  /* 0x0000000a120a7211 */ /* 0x002fc800078418ff */
[----:B------:R-:W-:-:S05]  /*0870*/  LEA.HI.X R11, R18, R11, R19, 0x3, P2 ;  /* 0x0000000b120b7211 */ /* 0x000fca00010f1c13 */
[----:B------:R-:W3:Y:S01]  /*0880*/  LDG.E.64.CONSTANT R18, desc[UR8][R10.64+0x8] ;  /* 0x000008080a127981 */ /* 0x000ee2000c1e9b00 */
[----:B--2---:R-:W-:Y:S01]  /*0890*/  DADD R12, R26, -R12 ;  /* 0x000000001a0c7229 */ /* 0x004fe2000000080c */
[----:B------:R-:W-:-:S07]  /*08a0*/  IMAD.WIDE R26, R17, 0x8, R14 ;  /* 0x00000008111a7825 */ /* 0x000fce00078e020e */
[----:B------:R-:W-:Y:S01]  /*08b0*/  DFMA R12, R12, R12, R20 ;  /* 0x0000000c0c0c722b */ /* 0x000fe20000000014 */
[----:B------:R-:W3:Y:S01]  /*08c0*/  LDG.E.64.CONSTANT R20, desc[UR8][R26.64] ;  /* 0x000000081a147981 */ /* 0x000ee2000c1e9b00 */
[----:B------:R-:W-:-:S04]  /*08d0*/  IMAD.WIDE R14, R17, 0x8, R26 ;  /* 0x00000008110e7825 */ /* 0x000fc800078e021a */
[----:B------:R-:W-:-:S06]  /*08e0*/  IMAD.WIDE R28, R17, 0x8, R14 ;  /* 0x00000008111c7825 */ /* 0x000fcc00078e020e */
[----:B------:R-:W2:Y:S01]  /*08f0*/  LDG.E.64.CONSTANT R28, desc[UR8][R28.64] ;  /* 0x000000081c1c7981 */ /* 0x000ea2000c1e9b00 */
[----:B---3--:R-:W-:-:S03]  /*0900*/  DADD R20, R18, -R20 ;  /* 0x0000000012147229 */ /* 0x008fc60000000814 */
[----:B------:R-:W3:Y:S05]  /*0910*/  LDG.E.64.CONSTANT R18, desc[UR8][R10.64+0x10] ;  /* 0x000010080a127981 */ /* 0x000eea000c1e9b00 */
[----:B------:R-:W-:Y:S01]  /*0920*/  DFMA R20, R20, R20, R12 ;  /* 0x000000141414722b */ /* 0x000fe2000000000c */
[----:B------:R-:W3:Y:S04]  /*0930*/  LDG.E.64.CONSTANT R12, desc[UR8][R14.64] ;  /* 0x000000080e0c7981 */ /* 0x000ee8000c1e9b00 */
[----:B------:R-:W2:Y:S01]  /*0940*/  LDG.E.64.CONSTANT R14, desc[UR8][R10.64+0x18] ;  /* 0x000018080a0e7981 */ /* 0x000ea2000c1e9b00 */
[----:B------:R-:W-:Y:S01]  /*0950*/  VIADD R16, R16, 0x4 ;  /* 0x0000000410107836 */ /* 0x000fe20000000000 */
[----:B---3--:R-:W-:-:S08]  /*0960*/  DADD R12, R18, -R12 ;  /* 0x00000000120c7229 */ /* 0x008fd0000000080c */
[----:B------:R-:W-:Y:S02]  /*0970*/  DFMA R20, R12, R12, R20 ;  /* 0x0000000c0c14722b */ /* 0x000fe40000000014 */
[----:B--2---:R-:W-:-:S08]  /*0980*/  DADD R12, R14, -R28 ;  /* 0x000000000e0c7229 */ /* 0x004fd0000000081c */
[----:B------:R-:W-:-:S11]  /*0990*/  DFMA R20, R12, R12, R20 ;  /* 0x0000000c0c14722b */ /* 0x000fd60000000014 */
.L_x_13:
[----:B------:R-:W-:Y:S05]  /*09a0*/  @!P1 BRA `(.L_x_12) ;  /* 0x0000000000989947 */ /* 0x000fea0003800000 */
[----:B------:R-:W1:Y:S01]  /*09b0*/  LDCU UR4, c[0x0][0x380] ;  /* 0x00007000ff0477ac */ /* 0x000e620008000800 */
[----:B------:R-:W-:Y:S01]  /*09c0*/  ISETP.NE.AND P0, PT, R24, 0x1, PT ;  /* 0x000000011800780c */ /* 0x000fe20003f05270 */
[----:B-1----:R-:W-:-:S12]  /*09d0*/  ULOP3.LUT UP0, URZ, UR4, 0x1, URZ, 0xc0, !UPT ;  /* 0x0000000104ff7892 */ /* 0x002fd8000f80c0ff */
[----:B------:R-:W-:Y:S05]  /*09e0*/  @!P0 BRA `(.L_x_14) ;  /* 0x0000000000588947 */ /* 0x000fea0003800000 */
[----:B------:R-:W1:Y:S01]  /*09f0*/  LDC.64 R18, c[0x0][0x390] ;  /* 0x0000e400ff127b82 */ /* 0x000e620000000a00 */
[CC--:B------:R-:W-:Y:S02]  /*0a00*/  IADD3 R17, PT, PT, R7.reuse, R16.reuse, RZ ;  /* 0x0000001007117210 */ /* 0x0c0fe40007ffe0ff */
[----:B------:R-:W-:-:S05]  /*0a10*/  IADD3 R14, P0, PT, R7, R16, RZ ;  /* 0x00000010070e7210 */ /* 0x000fca0007f1e0ff */
[----:B------:R-:W2:Y:S08]  /*0a20*/  LDC R15, c[0x0][0x388] ;  /* 0x0000e200ff0f7b82 */ /* 0x000eb00000000800 */
[----:B------:R-:W3:Y:S08]  /*0a30*/  LDC.64 R12, c[0x0][0x398] ;  /* 0x0000e600ff0c7b82 */ /* 0x000ef00000000a00 */
[----:B------:R-:W4:Y:S01]  /*0a40*/  LDC.64 R10, c[0x0][0x390] ;  /* 0x0000e400ff0a7b82 */ /* 0x000f220000000a00 */
[----:B-1----:R-:W-:-:S06]  /*0a50*/  IMAD.WIDE.U32 R18, R17, 0x8, R18 ;  /* 0x0000000811127825 */ /* 0x002fcc00078e0012 */
[----:B------:R-:W5:Y:S01]  /*0a60*/  LDG.E.64.CONSTANT R18, desc[UR8][R18.64] ;  /* 0x0000000812127981 */ /* 0x000f62000c1e9b00 */
[----:B--2---:R-:W-:-:S04]  /*0a70*/  IMAD R17, R16, R15, R6 ;  /* 0x0000000f10117224 */ /* 0x004fc800078e0206 */
[----:B---3--:R-:W-:-:S04]  /*0a80*/  IMAD.WIDE R12, R17, 0x8, R12 ;  /* 0x00000008110c7825 */ /* 0x008fc800078e020c */
[----:B------:R-:W-:Y:S01]  /*0a90*/  IMAD.X R17, RZ, RZ, RZ, P0 ;  /* 0x000000ffff117224 */ /* 0x000fe200000e06ff */
[----:B----4-:R-:W-:-:S04]  /*0aa0*/  LEA R10, P1, R14, R10, 0x3 ;  /* 0x0000000a0e0a7211 */ /* 0x010fc800078218ff */
[----:B------:R-:W-:Y:S01]  /*0ab0*/  LEA.HI.X R11, R14, R11, R17, 0x3, P1 ;  /* 0x0000000b0e0b7211 */ /* 0x000fe200008f1c11 */
[----:B------:R-:W-:Y:S02]  /*0ac0*/  IMAD.WIDE R14, R15, 0x8, R12 ;  /* 0x000000080f0e7825 */ /* 0x000fe400078e020c */
[----:B------:R-:W5:Y:S04]  /*0ad0*/  LDG.E.64.CONSTANT R12, desc[UR8][R12.64] ;  /* 0x000000080c0c7981 */ /* 0x000f68000c1e9b00 */
[----:B------:R-:W2:Y:S04]  /*0ae0*/  LDG.E.64.CONSTANT R14, desc[UR8][R14.64] ;  /* 0x000000080e0e7981 */ /* 0x000ea8000c1e9b00 */
[----:B------:R-:W2:Y:S01]  /*0af0*/  LDG.E.64.CONSTANT R10, desc[UR8][R10.64+0x8] ;  /* 0x000008080a0a7981 */ /* 0x000ea2000c1e9b00 */
[----:B------:R-:W-:Y:S01]  /*0b00*/  VIADD R16, R16, 0x2 ;  /* 0x0000000210107836 */ /* 0x000fe20000000000 */
[----:B-----5:R-:W-:-:S08]  /*0b10*/  DADD R26, R18, -R12 ;  /* 0x00000000121a7229 */ /* 0x020fd0000000080c */
[----:B------:R-:W-:Y:S02]  /*0b20*/  DFMA R20, R26, R26, R20 ;  /* 0x0000001a1a14722b */ /* 0x000fe40000000014 */
[----:B--2---:R-:W-:-:S08]  /*0b30*/  DADD R26, R10, -R14 ;  /* 0x000000000a1a7229 */ /* 0x004fd0000000080e */
[----:B------:R-:W-:-:S11]  /*0b40*/  DFMA R20, R26, R26, R20 ;  /* 0x0000001a1a14722b */ /* 0x000fd60000000014 */
.L_x_14:
[----:B------:R-:W-:Y:S05]  /*0b50*/  BRA.U !UP0, `(.L_x_12) ;  /* 0x00000001082c7547 */ /* 0x000fea000b800000 */
[----:B------:R-:W1:Y:S01]  /*0b60*/  LDC.64 R12, c[0x0][0x390] ;  /* 0x0000e400ff0c7b82 */ /* 0x000e620000000a00 */
[----:B------:R-:W2:Y:S01]  /*0b70*/  LDCU UR4, c[0x0][0x388] ;  /* 0x00007100ff0477ac */ /* 0x000ea20008000800 */
[----:B------:R-:W-:-:S06]  /*0b80*/  IMAD.IADD R15, R7, 0x1, R16 ;  /* 0x00000001070f7824 */ /* 0x000fcc00078e0210 */
[----:B------:R-:W3:Y:S01]  /*0b90*/  LDC.64 R10, c[0x0][0x398] ;  /* 0x0000e600ff0a7b82 */ /* 0x000ee20000000a00 */
[----:B--2---:R-:W-:Y:S02]  /*0ba0*/  IMAD R17, R16, UR4, R6 ;  /* 0x0000000410117c24 */ /* 0x004fe4000f8e0206 */
[----:B-1----:R-:W-:-:S06]  /*0bb0*/  IMAD.WIDE.U32 R12, R15, 0x8, R12 ;  /* 0x000000080f0c7825 */ /* 0x002fcc00078e000c */
[----:B------:R-:W2:Y:S01]  /*0bc0*/  LDG.E.64.CONSTANT R12, desc[UR8][R12.64] ;  /* 0x000000080c0c7981 */ /* 0x000ea2000c1e9b00 */
[----:B---3--:R-:W-:-:S06]  /*0bd0*/  IMAD.WIDE R10, R17, 0x8, R10 ;  /* 0x00000008110a7825 */ /* 0x008fcc00078e020a */
[----:B------:R-:W2:Y:S02]  /*0be0*/  LDG.E.64.CONSTANT R10, desc[UR8][R10.64] ;  /* 0x000000080a0a7981 */ /* 0x000ea4000c1e9b00 */
[----:B--2---:R-:W-:-:S08]  /*0bf0*/  DADD R14, R12, -R10 ;  /* 0x000000000c0e7229 */ /* 0x004fd0000000080a */
[----:B------:R-:W-:-:S11]  /*0c00*/  DFMA R20, R14, R14, R20 ;  /* 0x0000000e0e14722b */ /* 0x000fd60000000014 */
.L_x_12:
[----:B------:R-:W-:Y:S01]  /*0c10*/  DSETP.GT.AND P0, PT, R8, R20, PT ;  /* 0x000000140800722a */ /* 0x000fe20003f04000 */
[----:B------:R-:W1:-:S13]  /*0c20*/  LDCU UR4, c[0x0][0x388] ;  /* 0x00007100ff0477ac */ /* 0x000e5a0008000800 */
[----:B------:R-:W-:Y:S01]  /*0c30*/  @P0 STS.64 [R3], R20 ;  /* 0x0000001403000388 */ /* 0x000fe20000000a00 */
[----:B------:R-:W-:Y:S02]  /*0c40*/  @P0 IMAD.MOV.U32 R8, RZ, RZ, R20 ;  /* 0x000000ffff080224 */ /* 0x000fe400078e0014 */
[----:B------:R-:W-:Y:S01]  /*0c50*/  @P0 IMAD.MOV.U32 R9, RZ, RZ, R21 ;  /* 0x000000ffff090224 */ /* 0x000fe200078e0015 */
[----:B------:R2:W-:Y:S02]  /*0c60*/  @P0 STS [R4], R6 ;  /* 0x0000000604000388 */ /* 0x0005e40000000800 */
[----:B--2---:R-:W-:-:S05]  /*0c70*/  IMAD R6, R5, 0x400, R6 ;  /* 0x0000040005067824 */ /* 0x004fca00078e0206 */
[----:B-1----:R-:W-:-:S13]  /*0c80*/  ISETP.GE.AND P1, PT, R6, UR4, PT ;  /* 0x0000000406007c0c */ /* 0x002fda000bf26270 */
[----:B------:R-:W-:Y:S05]  /*0c90*/  @!P1 BRA `(.L_x_15) ;  /* 0xfffffff400a89947 */ /* 0x000fea000383ffff */
.L_x_4:
[----:B0-----:R-:W-:Y:S05]  /*0ca0*/  BSYNC.RECONVERGENT B0 ;  /* 0x0000000000007941 */ /* 0x001fea0003800200 */
.L_x_3:
[C---:B------:R-:W-:Y:S01]  /*0cb0*/  ISETP.GT.U32.AND P5, PT, R2.reuse, 0x1ff, PT ;  /* 0x000001ff0200780c */ /* 0x040fe20003fa4070 */
[----:B------:R-:W-:Y:S01]  /*0cc0*/  BAR.SYNC.DEFER_BLOCKING 0x0 ;  /* 0x0000000000007b1d */ /* 0x000fe20000010000 */
[C---:B------:R-:W-:Y:S02]  /*0cd0*/  ISETP.GT.U32.AND P6, PT, R2.reuse, 0xff, PT ;  /* 0x000000ff0200780c */ /* 0x040fe40003fc4070 */
[C---:B------:R-:W-:Y:S02]  /*0ce0*/  ISETP.GT.U32.AND P0, PT, R2.reuse, 0x7f, PT ;  /* 0x0000007f0200780c */ /* 0x040fe40003f04070 */
[C---:B------:R-:W-:Y:S01]  /*0cf0*/  ISETP.GT.U32.AND P1, PT, R2.reuse, 0x3f, PT ;  /* 0x0000003f0200780c */ /* 0x040fe20003f24070 */
[----:B------:R-:W-:Y:S01]  /*0d00*/  BSSY.RECONVERGENT B0, `(.L_x_16) ;  /* 0x0000015000007945 */ /* 0x000fe20003800200 */
[C---:B------:R-:W-:Y:S02]  /*0d10*/  ISETP.GT.U32.AND P2, PT, R2.reuse, 0x1f, PT ;  /* 0x0000001f0200780c */ /* 0x040fe40003f44070 */
[----:B------:R-:W-:-:S02]  /*0d20*/  ISETP.GT.U32.AND P3, PT, R2, 0xf, PT ;  /* 0x0000000f0200780c */ /* 0x000fc40003f64070 */
[----:B------:R-:W-:Y:S01]  /*0d30*/  ISETP.GT.U32.AND P4, PT, R2, 0x7, PT ;  /* 0x000000070200780c */ /* 0x000fe20003f84070 */
[----:B------:R-:W-:-:S12]  /*0d40*/  @P5 BRA `(.L_x_17) ;  /* 0x0000000000405947 */ /* 0x000fd80003800000 */
[----:B------:R-:W0:Y:S01]  /*0d50*/  S2R R11, SR_CgaCtaId ;  /* 0x00000000000b7919 */ /* 0x000e220000008800 */
[----:B------:R-:W-:Y:S01]  /*0d60*/  IMAD.SHL.U32 R5, R2, 0x8, RZ ;  /* 0x0000000802057824 */ /* 0x000fe200078e00ff */
[----:B------:R-:W-:Y:S01]  /*0d70*/  MOV R10, 0x400 ;  /* 0x00000400000a7802 */ /* 0x000fe20000000f00 */
[----:B------:R-:W-:Y:S03]  /*0d80*/  LDS.64 R6, [R3] ;  /* 0x0000000003067984 */ /* 0x000fe60000000a00 */
[----:B------:R-:W-:Y:S02]  /*0d90*/  LOP3.LUT R5, R5, 0x1000, RZ, 0x3c, !PT ;  /* 0x0000100005057812 */ /* 0x000fe400078e3cff */
[----:B0-----:R-:W-:-:S05]  /*0da0*/  LEA R8, R11, R10, 0x18 ;  /* 0x0000000a0b087211 */ /* 0x001fca00078ec0ff */
[----:B------:R-:W-:Y:S01]  /*0db0*/  IMAD.IADD R8, R8, 0x1, R5 ;  /* 0x0000000108087824 */ /* 0x000fe200078e0205 */
[----:B------:R-:W-:-:S05]  /*0dc0*/  LOP3.LUT R5, R2, 0x200, RZ, 0x3c, !PT ;  /* 0x0000020002057812 */ /* 0x000fca00078e3cff */
[----:B------:R-:W0:Y:S02]  /*0dd0*/  LDS.64 R8, [R8] ;  /* 0x0000000008087984 */ /* 0x000e240000000a00 */
[----:B0-----:R-:W-:-:S14]  /*0de0*/  DSETP.GT.AND P5, PT, R6, R8, PT ;  /* 0x000000080600722a */ /* 0x001fdc0003fa4000 */
[----:B------:R-:W-:Y:S01]  /*0df0*/  @P5 VIADD R10, R10, 0x2000 ;  /* 0x000020000a0a5836 */ /* 0x000fe20000000000 */
[----:B------:R-:W-:Y:S04]  /*0e00*/  @P5 STS.64 [R3], R8 ;  /* 0x0000000803005388 */ /* 0x000fe80000000a00 */
[----:B------:R-:W-:-:S05]  /*0e10*/  @P5 LEA R10, R11, R10, 0x18 ;  /* 0x0000000a0b0a5211 */ /* 0x000fca00078ec0ff */
[----:B------:R-:W-:-:S06]  /*0e20*/  @P5 IMAD R5, R5, 0x4, R10 ;  /* 0x0000000405055824 */ /* 0x000fcc00078e020a */
[----:B------:R-:W0:Y:S04]  /*0e30*/  @P5 LDS R5, [R5] ;  /* 0x0000000005055984 */ /* 0x000e280000000800 */
[----:B0-----:R0:W-:Y:S02]  /*0e40*/  @P5 STS [R4], R5 ;  /* 0x0000000504005388 */ /* 0x0011e40000000800 */
.L_x_17:
[----:B------:R-:W-:Y:S05]  /*0e50*/  BSYNC.RECONVERGENT B0 ;  /* 0x0000000000007941 */ /* 0x000fea0003800200 */
.L_x_16:
[----:B------:R-:W-:Y:S01]  /*0e60*/  BAR.SYNC.DEFER_BLOCKING 0x0 ;  /* 0x0000000000007b1d */ /* 0x000fe20000010000 */
[----:B------:R-:W-:-:S05]  /*0e70*/  ISETP.GT.U32.AND P5, PT, R2, 0x3, PT ;  /* 0x000000030200780c */ /* 0x000fca0003fa4070 */
[----:B------:R-:W-:Y:S04]  /*0e80*/  BSSY.RECONVERGENT B0, `(.L_x_18) ;  /* 0x0000012000007945 */ /* 0x000fe80003800200 */
[----:B------:R-:W-:Y:S05]  /*0e90*/  @P6 BRA `(.L_x_19) ;  /* 0x0000000000406947 */ /* 0x000fea0003800000 */
[----:B------:R-:W1:Y:S01]  /*0ea0*/  S2R R11, SR_CgaCtaId ;  /* 0x00000000000b7919 */ /* 0x000e620000008800 */
[----:B0-----:R-:W-:Y:S01]  /*0eb0*/  IMAD.SHL.U32 R5, R2, 0x8, RZ ;  /* 0x0000000802057824 */ /* 0x001fe200078e00ff */
[----:B------:R-:W-:Y:S01]  /*0ec0*/  MOV R10, 0x400 ;  /* 0x00000400000a7802 */ /* 0x000fe20000000f00 */
[----:B------:R-:W-:Y:S03]  /*0ed0*/  LDS.64 R6, [R3] ;  /* 0x0000000003067984 */ /* 0x000fe60000000a00 */
[----:B------:R-:W-:Y:S02]  /*0ee0*/  LOP3.LUT R5, R5, 0x800, RZ, 0x3c, !PT ;  /* 0x0000080005057812 */ /* 0x000fe400078e3cff */
[----:B-1----:R-:W-:-:S05]  /*0ef0*/  LEA R8, R11, R10, 0x18 ;  /* 0x0000000a0b087211 */ /* 0x002fca00078ec0ff */
        /* <DEDUP_REMOVED lines=10> */
.L_x_19:
[----:B------:R-:W-:Y:S05]  /*0fa0*/  BSYNC.RECONVERGENT B0 ;  /* 0x0000000000007941 */ /* 0x000fea0003800200 */
.L_x_18:
[----:B------:R-:W-:Y:S01]  /*0fb0*/  BAR.SYNC.DEFER_BLOCKING 0x0 ;  /* 0x0000000000007b1d */ /* 0x000fe20000010000 */
[----:B------:R-:W-:-:S05]  /*0fc0*/  ISETP.GT.U32.AND P6, PT, R2, 0x1, PT ;  /* 0x000000010200780c */ /* 0x000fca0003fc4070 */
[----:B------:R-:W-:Y:S04]  /*0fd0*/  BSSY.RECONVERGENT B0, `(.L_x_20) ;  /* 0x0000012000007945 */ /* 0x000fe80003800200 */
[----:B------:R-:W-:Y:S05]  /*0fe0*/  @P0 BRA `(.L_x_21) ;  /* 0x0000000000400947 */ /* 0x000fea0003800000 */
[----:B------:R-:W2:Y:S01]  /*0ff0*/  S2R R11, SR_CgaCtaId ;  /* 0x00000000000b7919 */ /* 0x000ea20000008800 */
[----:B01----:R-:W-:Y:S02]  /*1000*/  SHF.L.U32 R5, R2, 0x3, RZ ;  /* 0x0000000302057819 */ /* 0x003fe400000006ff */
[----:B------:R-:W-:Y:S01]  /*1010*/  MOV R10, 0x400 ;  /* 0x00000400000a7802 */ /* 0x000fe20000000f00 */
[----:B------:R-:W-:Y:S01]  /*1020*/  LDS.64 R6, [R3] ;  /* 0x0000000003067984 */ /* 0x000fe20000000a00 */
[----:B------:R-:W-:Y:S02]  /*1030*/  LOP3.LUT R5, R5, 0x400, RZ, 0x3c, !PT ;  /* 0x0000040005057812 */ /* 0x000fe400078e3cff */
[----:B--2---:R-:W-:-:S05]  /*1040*/  LEA R8, R11, R10, 0x18 ;  /* 0x0000000a0b087211 */ /* 0x004fca00078ec0ff */
        /* <DEDUP_REMOVED lines=10> */
.L_x_21:
[----:B------:R-:W-:Y:S05]  /*10f0*/  BSYNC.RECONVERGENT B0 ;  /* 0x0000000000007941 */ /* 0x000fea0003800200 */
.L_x_20:
[----:B------:R-:W-:Y:S01]  /*1100*/  BAR.SYNC.DEFER_BLOCKING 0x0 ;  /* 0x0000000000007b1d */ /* 0x000fe20000010000 */
[----:B------:R-:W-:-:S05]  /*1110*/  ISETP.NE.AND P0, PT, R2, RZ, PT ;  /* 0x000000ff0200720c */ /* 0x000fca0003f05270 */
[----:B------:R-:W-:Y:S04]  /*1120*/  BSSY.RECONVERGENT B0, `(.L_x_22) ;  /* 0x0000012000007945 */ /* 0x000fe80003800200 */
[----:B------:R-:W-:Y:S05]  /*1130*/  @P1 BRA `(.L_x_23) ;  /* 0x0000000000401947 */ /* 0x000fea0003800000 */
[----:B------:R-:W3:Y:S01]  /*1140*/  S2R R11, SR_CgaCtaId ;  /* 0x00000000000b7919 */ /* 0x000ee20000008800 */
[----:B012---:R-:W-:Y:S01]  /*1150*/  IMAD.SHL.U32 R5, R2, 0x8, RZ ;  /* 0x0000000802057824 */ /* 0x007fe200078e00ff */
[----:B------:R-:W-:Y:S01]  /*1160*/  MOV R10, 0x400 ;  /* 0x00000400000a7802 */ /* 0x000fe20000000f00 */
[----:B------:R-:W-:Y:S03]  /*1170*/  LDS.64 R6, [R3] ;  /* 0x0000000003067984 */ /* 0x000fe60000000a00 */
[----:B------:R-:W-:Y:S02]  /*1180*/  LOP3.LUT R5, R5, 0x200, RZ, 0x3c, !PT ;  /* 0x0000020005057812 */ /* 0x000fe400078e3cff */
[----:B---3--:R-:W-:-:S05]  /*1190*/  LEA R8, R11, R10, 0x18 ;  /* 0x0000000a0b087211 */ /* 0x008fca00078ec0ff */
        /* <DEDUP_REMOVED lines=10> */
.L_x_23:
[----:B------:R-:W-:Y:S05]  /*1240*/  BSYNC.RECONVERGENT B0 ;  /* 0x0000000000007941 */ /* 0x000fea0003800200 */
.L_x_22:
[----:B------:R-:W-:Y:S06]  /*1250*/  BAR.SYNC.DEFER_BLOCKING 0x0 ;  /* 0x0000000000007b1d */ /* 0x000fec0000010000 */
[----:B------:R-:W-:Y:S04]  /*1260*/  BSSY.RECONVERGENT B0, `(.L_x_24) ;  /* 0x0000012000007945 */ /* 0x000fe80003800200 */
[----:B------:R-:W-:Y:S05]  /*1270*/  @P2 BRA `(.L_x_25) ;  /* 0x0000000000402947 */ /* 0x000fea0003800000 */
[----:B------:R-:W4:Y:S01]  /*1280*/  S2R R11, SR_CgaCtaId ;  /* 0x00000000000b7919 */ /* 0x000f220000008800 */
[----:B0123--:R-:W-:Y:S01]  /*1290*/  IMAD.SHL.U32 R5, R2, 0x8, RZ ;  /* 0x0000000802057824 */ /* 0x00ffe200078e00ff */
[----:B------:R-:W-:Y:S01]  /*12a0*/  MOV R10, 0x400 ;  /* 0x00000400000a7802 */ /* 0x000fe20000000f00 */
[----:B------:R-:W-:Y:S03]  /*12b0*/  LDS.64 R6, [R3] ;  /* 0x0000000003067984 */ /* 0x000fe60000000a00 */
[----:B------:R-:W-:Y:S02]  /*12c0*/  LOP3.LUT R5, R5, 0x100, RZ, 0x3c, !PT ;  /* 0x0000010005057812 */ /* 0x000fe400078e3cff */
[----:B----4-:R-:W-:-:S05]  /*12d0*/  LEA R8, R11, R10, 0x18 ;  /* 0x0000000a0b087211 */ /* 0x010fca00078ec0ff */
        /* <DEDUP_REMOVED lines=10> */
.L_x_25:
[----:B------:R-:W-:Y:S05]  /*1380*/  BSYNC.RECONVERGENT B0 ;  /* 0x0000000000007941 */ /* 0x000fea0003800200 */
.L_x_24:
[----:B------:R-:W-:Y:S06]  /*1390*/  BAR.SYNC.DEFER_BLOCKING 0x0 ;  /* 0x0000000000007b1d */ /* 0x000fec0000010000 */
[----:B------:R-:W-:Y:S04]  /*13a0*/  BSSY.RECONVERGENT B0, `(.L_x_26) ;  /* 0x0000012000007945 */ /* 0x000fe80003800200 */
[----:B------:R-:W-:Y:S05]  /*13b0*/  @P3 BRA `(.L_x_27) ;  /* 0x0000000000403947 */ /* 0x000fea0003800000 */
[----:B------:R-:W5:Y:S01]  /*13c0*/  S2R R11, SR_CgaCtaId ;  /* 0x00000000000b7919 */ /* 0x000f620000008800 */
[----:B01234-:R-:W-:Y:S01]  /*13d0*/  IMAD.SHL.U32 R5, R2, 0x8, RZ ;  /* 0x0000000802057824 */ /* 0x01ffe200078e00ff */
[----:B------:R-:W-:Y:S01]  /*13e0*/  MOV R10, 0x400 ;  /* 0x00000400000a7802 */ /* 0x000fe20000000f00 */
[----:B------:R-:W-:Y:S03]  /*13f0*/  LDS.64 R6, [R3] ;  /* 0x0000000003067984 */ /* 0x000fe60000000a00 */
[----:B------:R-:W-:Y:S02]  /*1400*/  LOP3.LUT R5, R5, 0x80, RZ, 0x3c, !PT ;  /* 0x0000008005057812 */ /* 0x000fe400078e3cff */
[----:B-----5:R-:W-:-:S05]  /*1410*/  LEA R8, R11, R10, 0x18 ;  /* 0x0000000a0b087211 */ /* 0x020fca00078ec0ff */
[----:B------:R-:W-:Y:S01]  /*1420*/  IMAD.IADD R8, R8, 0x1, R5 ;  /* 0x0000000108087824 */ /* 0x000fe200078e0205 */
[----:B------:R-:W-:-:S05]  /*1430*/  LOP3.LUT R5, R2, 0x10, RZ, 0x3c, !PT ;  /* 0x0000001002057812 */ /* 0x000fca00078e3cff */
[----:B------:R-:W0:Y:S02]  /*1440*/  LDS.64 R8, [R8] ;  /* 0x0000000008087984 */ /* 0x000e240000000a00 */
[----:B0-----:R-:W-:-:S14]  /*1450*/  DSETP.GT.AND P1, PT, R6, R8, PT ;  /* 0x000000080600722a */ /* 0x001fdc0003f24000 */
[----:B------:R-:W-:Y:S01]  /*1460*/  @P1 VIADD R10, R10, 0x2000 ;  /* 0x000020000a0a1836 */ /* 0x000fe20000000000 */
[----:B------:R-:W-:Y:S04]  /*1470*/  @P1 STS.64 [R3], R8 ;  /* 0x0000000803001388 */ /* 0x000fe80000000a00 */
[----:B------:R-:W-:-:S04]  /*1480*/  @P1 LEA R10, R11, R10, 0x18 ;  /* 0x0000000a0b0a1211 */ /* 0x000fc800078ec0ff */
[----:B------:R-:W-:-:S06]  /*1490*/  @P1 LEA R5, R5, R10, 0x2 ;  /* 0x0000000a05051211 */ /* 0x000fcc00078e10ff */
[----:B------:R-:W0:Y:S04]  /*14a0*/  @P1 LDS R5, [R5] ;  /* 0x0000000005051984 */ /* 0x000e280000000800 */
[----:B0-----:R0:W-:Y:S02]  /*14b0*/  @P1 STS [R4], R5 ;  /* 0x0000000504001388 */ /* 0x0011e40000000800 */
.L_x_27:
[----:B------:R-:W-:Y:S05]  /*14c0*/  BSYNC.RECONVERGENT B0 ;  /* 0x0000000000007941 */ /* 0x000fea0003800200 */
.L_x_26:
        /* <DEDUP_REMOVED lines=19> */
.L_x_29:
[----:B------:R-:W-:Y:S05]  /*1600*/  BSYNC.RECONVERGENT B0 ;  /* 0x0000000000007941 */ /* 0x000fea0003800200 */
.L_x_28:
        /* <DEDUP_REMOVED lines=19> */
.L_x_31:
[----:B------:R-:W-:Y:S05]  /*1740*/  BSYNC.RECONVERGENT B0 ;  /* 0x0000000000007941 */ /* 0x000fea0003800200 */
.L_x_30:
[----:B------:R-:W-:Y:S06]  /*1750*/  BAR.SYNC.DEFER_BLOCKING 0x0 ;  /* 0x0000000000007b1d */ /* 0x000fec0000010000 */
[----:B------:R-:W-:Y:S04]  /*1760*/  BSSY.RECONVERGENT B0, `(.L_x_32) ;  /* 0x0000012000007945 */ /* 0x000fe80003800200 */
[----:B------:R-:W-:Y:S05]  /*1770*/  @P6 BRA `(.L_x_33) ;  /* 0x0000000000406947 */ /* 0x000fea0003800000 */
[----:B------:R-:W5:Y:S01]  /*1780*/  S2R R11, SR_CgaCtaId ;  /* 0x00000000000b7919 */ /* 0x000f620000008800 */
[C---:B01234-:R-:W-:Y:S01]  /*1790*/  IMAD.SHL.U32 R5, R2.reuse, 0x8, RZ ;  /* 0x0000000802057824 */ /* 0x05ffe200078e00ff */
[----:B------:R-:W-:Y:S02]  /*17a0*/  MOV R10, 0x400 ;  /* 0x00000400000a7802 */ /* 0x000fe40000000f00 */
[----:B------:R-:W-:Y:S02]  /*17b0*/  LOP3.LUT R2, R2, 0x2, RZ, 0x3c, !PT ;  /* 0x0000000202027812 */ /* 0x000fe400078e3cff */
[----:B------:R-:W-:Y:S02]  /*17c0*/  LOP3.LUT R5, R5, 0x10, RZ, 0x3c, !PT ;  /* 0x0000001005057812 */ /* 0x000fe400078e3cff */
[----:B-----5:R-:W-:-:S05]  /*17d0*/  LEA R6, R11, R10, 0x18 ;  /* 0x0000000a0b067211 */ /* 0x020fca00078ec0ff */
[----:B------:R-:W-:Y:S02]  /*17e0*/  IMAD.IADD R5, R6, 0x1, R5 ;  /* 0x0000000106057824 */ /* 0x000fe400078e0205 */
[----:B------:R-:W-:Y:S04]  /*17f0*/  LDS.64 R6, [R3] ;  /* 0x0000000003067984 */ /* 0x000fe80000000a00 */
[----:B------:R-:W0:Y:S02]  /*1800*/  LDS.64 R8, [R5] ;  /* 0x0000000005087984 */ /* 0x000e240000000a00 */
[----:B0-----:R-:W-:-:S14]  /*1810*/  DSETP.GT.AND P1, PT, R6, R8, PT ;  /* 0x000000080600722a */ /* 0x001fdc0003f24000 */
[----:B------:R-:W-:Y:S01]  /*1820*/  @P1 VIADD R10, R10, 0x2000 ;  /* 0x000020000a0a1836 */ /* 0x000fe20000000000 */
[----:B------:R-:W-:Y:S04]  /*1830*/  @P1 STS.64 [R3], R8 ;  /* 0x0000000803001388 */ /* 0x000fe80000000a00 */
[----:B------:R-:W-:-:S05]  /*1840*/  @P1 LEA R11, R11, R10, 0x18 ;  /* 0x0000000a0b0b1211 */ /* 0x000fca00078ec0ff */
[----:B------:R-:W-:-:S05]  /*1850*/  @P1 IMAD R2, R2, 0x4, R11 ;  /* 0x0000000402021824 */ /* 0x000fca00078e020b */
[----:B------:R-:W0:Y:S04]  /*1860*/  @P1 LDS R7, [R2] ;  /* 0x0000000002071984 */ /* 0x000e280000000800 */
[----:B0-----:R0:W-:Y:S02]  /*1870*/  @P1 STS [R4], R7 ;  /* 0x0000000704001388 */ /* 0x0011e40000000800 */
.L_x_33:
[----:B------:R-:W-:Y:S05]  /*1880*/  BSYNC.RECONVERGENT B0 ;  /* 0x0000000000007941 */ /* 0x000fea0003800200 */
.L_x_32:
[----:B------:R-:W-:Y:S06]  /*1890*/  BAR.SYNC.DEFER_BLOCKING 0x0 ;  /* 0x0000000000007b1d */ /* 0x000fec0000010000 */
[----:B------:R-:W-:Y:S04]  /*18a0*/  BSSY.RECONVERGENT B0, `(.L_x_34) ;  /* 0x000000b000007945 */ /* 0x000fe80003800200 */
[----:B------:R-:W-:Y:S05]  /*18b0*/  @P0 BRA `(.L_x_35) ;  /* 0x0000000000240947 */ /* 0x000fea0003800000 */
[----:B------:R-:W5:Y:S01]  /*18c0*/  S2UR UR5, SR_CgaCtaId ;  /* 0x00000000000579c3 */ /* 0x000f620000008800 */
[----:B------:R-:W-:Y:S01]  /*18d0*/  UMOV UR4, 0x400 ;  /* 0x0000040000047882 */ /* 0x000fe20000000000 */
[----:B0-----:R-:W-:Y:S01]  /*18e0*/  LDS.64 R6, [R3] ;  /* 0x0000000003067984 */ /* 0x001fe20000000a00 */
[----:B-----5:R-:W-:-:S09]  /*18f0*/  ULEA UR4, UR5, UR4, 0x18 ;  /* 0x0000000405047291 */ /* 0x020fd2000f8ec0ff */
[----:B------:R-:W0:Y:S02]  /*1900*/  LDS.64 R8, [UR4+0x8] ;  /* 0x00000804ff087984 */ /* 0x000e240008000a00 */
[----:B0-----:R-:W-:-:S14]  /*1910*/  DSETP.GT.AND P1, PT, R6, R8, PT ;  /* 0x000000080600722a */ /* 0x001fdc0003f24000 */
[----:B------:R-:W-:Y:S04]  /*1920*/  @P1 STS.64 [R3], R8 ;  /* 0x0000000803001388 */ /* 0x000fe80000000a00 */
[----:B-1234-:R-:W0:Y:S04]  /*1930*/  @P1 LDS R5, [UR4+0x2004] ;  /* 0x00200404ff051984 */ /* 0x01ee280008000800 */
[----:B0-----:R0:W-:Y:S02]  /*1940*/  @P1 STS [R4], R5 ;  /* 0x0000000504001388 */ /* 0x0011e40000000800 */
.L_x_35:
[----:B------:R-:W-:Y:S05]  /*1950*/  BSYNC.RECONVERGENT B0 ;  /* 0x0000000000007941 */ /* 0x000fea0003800200 */
.L_x_34:
[----:B------:R-:W-:Y:S06]  /*1960*/  BAR.SYNC.DEFER_BLOCKING 0x0 ;  /* 0x0000000000007b1d */ /* 0x000fec0000010000 */
[----:B------:R-:W-:Y:S05]  /*1970*/  @P0 EXIT ;  /* 0x000000000000094d */ /* 0x000fea0003800000 */
[----:B------:R-:W5:Y:S01]  /*1980*/  S2UR UR5, SR_CgaCtaId ;  /* 0x00000000000579c3 */ /* 0x000f620000008800 */
[----:B------:R-:W-:-:S07]  /*1990*/  UMOV UR4, 0x400 ;  /* 0x0000040000047882 */ /* 0x000fce0000000000 */
[----:B------:R-:W0:Y:S01]  /*19a0*/  LDC.64 R2, c[0x0][0x3a0] ;  /* 0x0000e800ff027b82 */ /* 0x000e220000000a00 */
[----:B-----5:R-:W-:Y:S01]  /*19b0*/  ULEA UR4, UR5, UR4, 0x18 ;  /* 0x0000000405047291 */ /* 0x020fe2000f8ec0ff */
[----:B0-----:R-:W-:-:S08]  /*19c0*/  IMAD.WIDE R2, R0, 0x4, R2 ;  /* 0x0000000400027825 */ /* 0x001fd000078e0202 */
[----:B-1234-:R-:W0:Y:S04]  /*19d0*/  LDS R5, [UR4+0x2000] ;  /* 0x00200004ff057984 */ /* 0x01ee280008000800 */
[----:B0-----:R-:W-:Y:S01]  /*19e0*/  STG.E desc[UR8][R2.64], R5 ;  /* 0x0000000502007986 */ /* 0x001fe2000c101908 */
[----:B------:R-:W-:Y:S05]  /*19f0*/  EXIT ;  /* 0x000000000000794d */ /* 0x000fea0003800000 */
.L_x_36:
        /* <DEDUP_REMOVED lines=16> */
.L_x_40:


//--------------------- .text._Z14mat_inv_kerneliiPKdPd --------------------------
	.section	.text._Z14mat_inv_kerneliiPKdPd,"ax",@progbits
	.align	128
        .global         _Z14mat_inv_kerneliiPKdPd
        .type           _Z14mat_inv_kerneliiPKdPd,@function
        .size           _Z14mat_inv_kerneliiPKdPd,(.L_x_41 - _Z14mat_inv_kerneliiPKdPd)
        .other          _Z14mat_inv_kerneliiPKdPd,@"STO_CUDA_ENTRY STV_DEFAULT"
_Z14mat_inv_kerneliiPKdPd:
.text._Z14mat_inv_kerneliiPKdPd:
[----:B------:R-:W-:Y:S01]  /*0000*/  LDC R1, c[0x0][0x37c] ;  /* 0x0000df00ff017b82 */ /* 0x000fe20000000800 */
[----:B------:R-:W0:Y:S07]  /*0010*/  S2R R7, SR_TID.Y ;  /* 0x0000000000077919 */ /* 0x000e2e0000002200 */
[----:B------:R-:W1:Y:S01]  /*0020*/  LDC R3, c[0x0][0x360] ;  /* 0x0000d800ff037b82 */ /* 0x000e620000000800 */
[----:B------:R-:W2:Y:S01]  /*0030*/  LDCU.64 UR6, c[0x0][0x380] ;  /* 0x00007000ff0677ac */ /* 0x000ea20008000a00 */
[----:B------:R-:W1:Y:S06]  /*0040*/  S2R R0, SR_TID.X ;  /* 0x0000000000007919 */ /* 0x000e6c0000002100 */
[----:B------:R-:W0:Y:S08]  /*0050*/  S2UR UR5, SR_CTAID.Y ;  /* 0x00000000000579c3 */ /* 0x000e300000002600 */
[----:B------:R-:W0:Y:S08]  /*0060*/  LDC R2, c[0x0][0x364] ;  /* 0x0000d900ff027b82 */ /* 0x000e300000000800 */
[----:B------:R-:W1:Y:S01]  /*0070*/  S2UR UR4, SR_CTAID.X ;  /* 0x00000000000479c3 */ /* 0x000e620000002500 */
[----:B0-----:R-:W-:-:S05]  /*0080*/  IMAD R7, R2, UR5, R7 ;  /* 0x0000000502077c24 */ /* 0x001fca000f8e0207 */
[----:B--2---:R-:W-:Y:S01]  /*0090*/  ISETP.GE.AND P0, PT, R7, UR6, PT ;  /* 0x0000000607007c0c */ /* 0x004fe2000bf06270 */
[----:B-1----:R-:W-:-:S05]  /*00a0*/  IMAD R0, R3, UR4, R0 ;  /* 0x0000000403007c24 */ /* 0x002fca000f8e0200 */
[----:B------:R-:W-:-:S13]  /*00b0*/  ISETP.GE.OR P0, PT, R0, UR7, P0 ;  /* 0x0000000700007c0c */ /* 0x000fda0008706670 */
[----:B------:R-:W-:Y:S05]  /*00c0*/  @P0 EXIT ;  /* 0x000000000000094d */ /* 0x000fea0003800000 */
[----:B------:R-:W0:Y:S01]  /*00d0*/  LDC.64 R2, c[0x0][0x388] ;  /* 0x0000e200ff027b82 */ /* 0x000e220000000a00 */
[----:B------:R-:W1:Y:S01]  /*00e0*/  LDCU.64 UR4, c[0x0][0x358] ;  /* 0x00006b00ff0477ac */ /* 0x000e620008000a00 */
[----:B------:R-:W-:-:S04]  /*00f0*/  IMAD R5, R0, UR6, R7 ;  /* 0x0000000600057c24 */ /* 0x000fc8000f8e0207 */
[----:B0-----:R-:W-:Y:S02]  /*0100*/  IMAD.WIDE R2, R5, 0x8, R2 ;  /* 0x0000000805027825 */ /* 0x001fe400078e0202 */
[----:B------:R-:W0:Y:S04]  /*0110*/  LDC.64 R4, c[0x0][0x390] ;  /* 0x0000e400ff047b82 */ /* 0x000e280000000a00 */
[----:B-1----:R-:W2:Y:S01]  /*0120*/  LDG.E.64.CONSTANT R2, desc[UR4][R2.64] ;  /* 0x0000000402027981 */ /* 0x002ea2000c1e9b00 */
[----:B------:R-:W-:-:S04]  /*0130*/  IMAD R7, R7, UR7, R0 ;  /* 0x0000000707077c24 */ /* 0x000fc8000f8e0200 */
[----:B0-----:R-:W-:-:S05]  /*0140*/  IMAD.WIDE R4, R7, 0x8, R4 ;  /* 0x0000000807047825 */ /* 0x001fca00078e0204 */
[----:B--2---:R-:W-:Y:S01]  /*0150*/  STG.E.64 desc[UR4][R4.64], R2 ;  /* 0x0000000204007986 */ /* 0x004fe2000c101b04 */
[----:B------:R-:W-:Y:S05]  /*0160*/  EXIT ;  /* 0x000000000000794d */ /* 0x000fea0003800000 */
.L_x_37:
        /* <DEDUP_REMOVED lines=9> */
.L_x_41:


//--------------------- .nv.shared.reserved.0     --------------------------
	.section	.nv.shared.reserved.0,"aw",@nobits
	.weak		__nv_reservedSMEM_offset_0_alias
	.size		__nv_reservedSMEM_offset_0_alias, 0, 64
	.other		__nv_reservedSMEM_offset_0_alias,@"STO_CUDA_RESERVED_SHARED STV_DEFAULT"
__nv_reservedSMEM_offset_0_alias:
	.zero		0
	.zero		64


//--------------------- .nv.global                --------------------------
	.section	.nv.global,"aw",@nobits
.nv.global:
	.type		_ZN34_INTERNAL_754dad0f_4_k_cu_2f1531a56thrust24THRUST_300001_SM_1000_NS3seqE,@object
	.size		_ZN34_INTERNAL_754dad0f_4_k_cu_2f1531a56thrust24THRUST_300001_SM_1000_NS3seqE,(_ZN34_INTERNAL_754dad0f_4_k_cu_2f1531a54cuda3std3__48in_placeE - _ZN34_INTERNAL_754dad0f_4_k_cu_2f1531a56thrust24THRUST_300001_SM_1000_NS3seqE)
_ZN34_INTERNAL_754dad0f_4_k_cu_2f1531a56thrust24THRUST_300001_SM_1000_NS3seqE:
	.zero		1
	.type		_ZN34_INTERNAL_754dad0f_4_k_cu_2f1531a54cuda3std3__48in_placeE,@object
	.size		_ZN34_INTERNAL_754dad0f_4_k_cu_2f1531a54cuda3std3__48in_placeE,(_ZN34_INTERNAL_754dad0f_4_k_cu_2f1531a54cuda3std6ranges3__45__cpo4sizeE - _ZN34_INTERNAL_754dad0f_4_k_cu_2f1531a54cuda3std3__48in_placeE)
_ZN34_INTERNAL_754dad0f_4_k_cu_2f1531a54cuda3std3__48in_placeE:
	.zero		1
	.type		_ZN34_INTERNAL_754dad0f_4_k_cu_2f1531a54cuda3std6ranges3__45__cpo4sizeE,@object
	.size		_ZN34_INTERNAL_754dad0f_4_k_cu_2f1531a54cuda3std6ranges3__45__cpo4sizeE,(_ZN34_INTERNAL_754dad0f_4_k_cu_2f1531a56thrust24THRUST_300001_SM_1000_NS12placeholders2_3E - _ZN34_INTERNAL_754dad0f_4_k_cu_2f1531a54cuda3std6ranges3__45__cpo4sizeE)
_ZN34_INTERNAL_754dad0f_4_k_cu_2f1531a54cuda3std6ranges3__45__cpo4sizeE:
	.zero		1
	.type		_ZN34_INTERNAL_754dad0f_4_k_cu_2f1531a56thrust24THRUST_300001_SM_1000_NS12placeholders2_3E,@object
	.size		_ZN34_INTERNAL_754dad0f_4_k_cu_2f1531a56thrust24THRUST_300001_SM_1000_NS12placeholders2_3E,(_ZN34_INTERNAL_754dad0f_4_k_cu_2f1531a54cuda3std3__45__cpo6cbeginE - _ZN34_INTERNAL_754dad0f_4_k_cu_2f1531a56thrust24THRUST_300001_SM_1000_NS12placeholders2_3E)
_ZN34_INTERNAL_754dad0f_4_k_cu_2f1531a56thrust24THRUST_300001_SM_1000_NS12placeholders2_3E:
	.zero		1
	.type		_ZN34_INTERNAL_754dad0f_4_k_cu_2f1531a54cuda3std3__45__cpo6cbeginE,@object
	.size		_ZN34_INTERNAL_754dad0f_4_k_cu_2f1531a54cuda3std3__45__cpo6cbeginE,(_ZN34_INTERNAL_754dad0f_4_k_cu_2f1531a54cuda3std6ranges3__45__cpo6cbeginE - _ZN34_INTERNAL_754dad0f_4_k_cu_2f1531a54cuda3std3__45__cpo6cbeginE)
_ZN34_INTERNAL_754dad0f_4_k_cu_2f1531a54cuda3std3__45__cpo6cbeginE:
	.zero		1
	.type		_ZN34_INTERNAL_754dad0f_4_k_cu_2f1531a54cuda3std6ranges3__45__cpo6cbeginE,@object
	.size		_ZN34_INTERNAL_754dad0f_4_k_cu_2f1531a54cuda3std6ranges3__45__cpo6cbeginE,(_ZN34_INTERNAL_754dad0f_4_k_cu_2f1531a56thrust24THRUST_300001_SM_1000_NS12placeholders2_7E - _ZN34_INTERNAL_754dad0f_4_k_cu_2f1531a54cuda3std6ranges3__45__cpo6cbeginE)
_ZN34_INTERNAL_754dad0f_4_k_cu_2f1531a54cuda3std6ranges3__45__cpo6cbeginE:
	.zero		1
	.type		_ZN34_INTERNAL_754dad0f_4_k_cu_2f1531a56thrust24THRUST_300001_SM_1000_NS12placeholders2_7E,@object
	.size		_ZN34_INTERNAL_754dad0f_4_k_cu_2f1531a56thrust24THRUST_300001_SM_1000_NS12placeholders2_7E,(_ZN34_INTERNAL_754dad0f_4_k_cu_2f1531a54cuda3std3__45__cpo7crbeginE - _ZN34_INTERNAL_754dad0f_4_k_cu_2f1531a56thrust24THRUST_300001_SM_1000_NS12placeholders2_7E)
_ZN34_INTERNAL_754dad0f_4_k_cu_2f1531a56thrust24THRUST_300001_SM_1000_NS12placeholders2_7E:
	.zero		1
	.type		_ZN34_INTERNAL_754dad0f_4_k_cu_2f1531a54cuda3std3__45__cpo7crbeginE,@object
	.size		_ZN34_INTERNAL_754dad0f_4_k_cu_2f1531a54cuda3std3__45__cpo7crbeginE,(_ZN34_INTERNAL_754dad0f_4_k_cu_2f1531a54cuda3std6ranges3__45__cpo4nextE - _ZN34_INTERNAL_754dad0f_4_k_cu_2f1531a54cuda3std3__45__cpo7crbeginE)
_ZN34_INTERNAL_754dad0f_4_k_cu_2f1531a54cuda3std3__45__cpo7crbeginE:
	.zero		1
	.type		_ZN34_INTERNAL_754dad0f_4_k_cu_2f1531a54cuda3std6ranges3__45__cpo4nextE,@object
	.size		_ZN34_INTERNAL_754dad0f_4_k_cu_2f1531a54cuda3std6ranges3__45__cpo4nextE,(_ZN34_INTERNAL_754dad0f_4_k_cu_2f1531a54cuda3std6ranges3__45__cpo4swapE - _ZN34_INTERNAL_754dad0f_4_k_cu_2f1531a54cuda3std6ranges3__45__cpo4nextE)
_ZN34_INTERNAL_754dad0f_4_k_cu_2f1531a54cuda3std6ranges3__45__cpo4nextE:
	.zero		1
	.type		_ZN34_INTERNAL_754dad0f_4_k_cu_2f1531a54cuda3std6ranges3__45__cpo4swapE,@object
	.size		_ZN34_INTERNAL_754dad0f_4_k_cu_2f1531a54cuda3std6ranges3__45__cpo4swapE,(_ZN34_INTERNAL_754dad0f_4_k_cu_2f1531a56thrust24THRUST_300001_SM_1000_NS8cuda_cub10par_nosyncE - _ZN34_INTERNAL_754dad0f_4_k_cu_2f1531a54cuda3std6ranges3__45__cpo4swapE)
_ZN34_INTERNAL_754dad0f_4_k_cu_2f1531a54cuda3std6ranges3__45__cpo4swapE:
	.zero		1
	.type		_ZN34_INTERNAL_754dad0f_4_k_cu_2f1531a56thrust24THRUST_300001_SM_1000_NS8cuda_cub10par_nosyncE,@object
	.size		_ZN34_INTERNAL_754dad0f_4_k_cu_2f1531a56thrust24THRUST_300001_SM_1000_NS8cuda_cub10par_nosyncE,(_ZN34_INTERNAL_754dad0f_4_k_cu_2f1531a56thrust24THRUST_300001_SM_1000_NS12placeholders2_9E - _ZN34_INTERNAL_754dad0f_4_k_cu_2f1531a56thrust24THRUST_300001_SM_1000_NS8cuda_cub10par_nosyncE)
_ZN34_INTERNAL_754dad0f_4_k_cu_2f1531a56thrust24THRUST_300001_SM_1000_NS8cuda_cub10par_nosyncE:
	.zero		1
	.type		_ZN34_INTERNAL_754dad0f_4_k_cu_2f1531a56thrust24THRUST_300001_SM_1000_NS12placeholders2_9E,@object
	.size		_ZN34_INTERNAL_754dad0f_4_k_cu_2f1531a56thrust24THRUST_300001_SM_1000_NS12placeholders2_9E,(_ZN34_INTERNAL_754dad0f_4_k_cu_2f1531a54cuda3std3__436_GLOBAL__N__754dad0f_4_k_cu_2f1531a56ignoreE - _ZN34_INTERNAL_754dad0f_4_k_cu_2f1531a56thrust24THRUST_300001_SM_1000_NS12placeholders2_9E)
_ZN34_INTERNAL_754dad0f_4_k_cu_2f1531a56thrust24THRUST_300001_SM_1000_NS12placeholders2_9E:
	.zero		1
	.type		_ZN34_INTERNAL_754dad0f_4_k_cu_2f1531a54cuda3std3__436_GLOBAL__N__754dad0f_4_k_cu_2f1531a56ignoreE,@object
	.size		_ZN34_INTERNAL_754dad0f_4_k_cu_2f1531a54cuda3std3__436_GLOBAL__N__754dad0f_4_k_cu_2f1531a56ignoreE,(_ZN34_INTERNAL_754dad0f_4_k_cu_2f1531a54cuda3std6ranges3__45__cpo4dataE - _ZN34_INTERNAL_754dad0f_4_k_cu_2f1531a54cuda3std3__436_GLOBAL__N__754dad0f_4_k_cu_2f1531a56ignoreE)
_ZN34_INTERNAL_754dad0f_4_k_cu_2f1531a54cuda3std3__436_GLOBAL__N__754dad0f_4_k_cu_2f1531a56ignoreE:
	.zero		1
	.type		_ZN34_INTERNAL_754dad0f_4_k_cu_2f1531a54cuda3std6ranges3__45__cpo4dataE,@object
	.size		_ZN34_INTERNAL_754dad0f_4_k_cu_2f1531a54cuda3std6ranges3__45__cpo4dataE,(_ZN34_INTERNAL_754dad0f_4_k_cu_2f1531a56thrust24THRUST_300001_SM_1000_NS12placeholders2_1E - _ZN34_INTERNAL_754dad0f_4_k_cu_2f1531a54cuda3std6ranges3__45__cpo4dataE)
_ZN34_INTERNAL_754dad0f_4_k_cu_2f1531a54cuda3std6ranges3__45__cpo4dataE:
	.zero		1
	.type		_ZN34_INTERNAL_754dad0f_4_k_cu_2f1531a56thrust24THRUST_300001_SM_1000_NS12placeholders2_1E,@object
	.size		_ZN34_INTERNAL_754dad0f_4_k_cu_2f1531a56thrust24THRUST_300001_SM_1000_NS12placeholders2_1E,(_ZN34_INTERNAL_754dad0f_4_k_cu_2f1531a54cuda3std3__45__cpo5beginE - _ZN34_INTERNAL_754dad0f_4_k_cu_2f1531a56thrust24THRUST_300001_SM_1000_NS12placeholders2_1E)
_ZN34_INTERNAL_754dad0f_4_k_cu_2f1531a56thrust24THRUST_300001_SM_1000_NS12placeholders2_1E:
	.zero		1
	.type		_ZN34_INTERNAL_754dad0f_4_k_cu_2f1531a54cuda3std3__45__cpo5beginE,@object
	.size		_ZN34_INTERNAL_754dad0f_4_k_cu_2f1531a54cuda3std3__45__cpo5beginE,(_ZN34_INTERNAL_754dad0f_4_k_cu_2f1531a54cuda3std6ranges3__45__cpo5beginE - _ZN34_INTERNAL_754dad0f_4_k_cu_2f1531a54cuda3std3__45__cpo5beginE)
_ZN34_INTERNAL_754dad0f_4_k_cu_2f1531a54cuda3std3__45__cpo5beginE:
	.zero		1
	.type		_ZN34_INTERNAL_754dad0f_4_k_cu_2f1531a54cuda3std6ranges3__45__cpo5beginE,@object
	.size		_ZN34_INTERNAL_754dad0f_4_k_cu_2f1531a54cuda3std6ranges3__45__cpo5beginE,(_ZN34_INTERNAL_754dad0f_4_k_cu_2f1531a56thrust24THRUST_300001_SM_1000_NS12placeholders2_5E - _ZN34_INTERNAL_754dad0f_4_k_cu_2f1531a54cuda3std6ranges3__45__cpo5beginE)
_ZN34_INTERNAL_754dad0f_4_k_cu_2f1531a54cuda3std6ranges3__45__cpo5beginE:
	.zero		1
	.type		_ZN34_INTERNAL_754dad0f_4_k_cu_2f1531a56thrust24THRUST_300001_SM_1000_NS12placeholders2_5E,@object
	.size		_ZN34_INTERNAL_754dad0f_4_k_cu_2f1531a56thrust24THRUST_300001_SM_1000_NS12placeholders2_5E,(_ZN34_INTERNAL_754dad0f_4_k_cu_2f1531a54cuda3std3__45__cpo6rbeginE - _ZN34_INTERNAL_754dad0f_4_k_cu_2f1531a56thrust24THRUST_300001_SM_1000_NS12placeholders2_5E)
_ZN34_INTERNAL_754dad0f_4_k_cu_2f1531a56thrust24THRUST_300001_SM_1000_NS12placeholders2_5E:
	.zero		1
	.type		_ZN34_INTERNAL_754dad0f_4_k_cu_2f1531a54cuda3std3__45__cpo6rbeginE,@object
	.size		_ZN34_INTERNAL_754dad0f_4_k_cu_2f1531a54cuda3std3__45__cpo6rbeginE,(_ZN34_INTERNAL_754dad0f_4_k_cu_2f1531a54cuda3std6ranges3__45__cpo7advanceE - _ZN34_INTERNAL_754dad0f_4_k_cu_2f1531a54cuda3std3__45__cpo6rbeginE)
_ZN34_INTERNAL_754dad0f_4_k_cu_2f1531a54cuda3std3__45__cpo6rbeginE:
	.zero		1
	.type		_ZN34_INTERNAL_754dad0f_4_k_cu_2f1531a54cuda3std6ranges3__45__cpo7advanceE,@object
	.size		_ZN34_INTERNAL_754dad0f_4_k_cu_2f1531a54cuda3std6ranges3__45__cpo7advanceE,(_ZN34_INTERNAL_754dad0f_4_k_cu_2f1531a54cuda3std3__47nulloptE - _ZN34_INTERNAL_754dad0f_4_k_cu_2f1531a54cuda3std6ranges3__45__cpo7advanceE)
_ZN34_INTERNAL_754dad0f_4_k_cu_2f1531a54cuda3std6ranges3__45__cpo7advanceE:
	.zero		1
	.type		_ZN34_INTERNAL_754dad0f_4_k_cu_2f1531a54cuda3std3__47nulloptE,@object
	.size		_ZN34_INTERNAL_754dad0f_4_k_cu_2f1531a54cuda3std3__47nulloptE,(_ZN34_INTERNAL_754dad0f_4_k_cu_2f1531a54cuda3std6ranges3__45__cpo8distanceE - _ZN34_INTERNAL_754dad0f_4_k_cu_2f1531a54cuda3std3__47nulloptE)
_ZN34_INTERNAL_754dad0f_4_k_cu_2f1531a54cuda3std3__47nulloptE:
	.zero		1
	.type		_ZN34_INTERNAL_754dad0f_4_k_cu_2f1531a54cuda3std6ranges3__45__cpo8distanceE,@object
	.size		_ZN34_INTERNAL_754dad0f_4_k_cu_2f1531a54cuda3std6ranges3__45__cpo8distanceE,(_ZN34_INTERNAL_754dad0f_4_k_cu_2f1531a56thrust24THRUST_300001_SM_1000_NS12placeholders3_10E - _ZN34_INTERNAL_754dad0f_4_k_cu_2f1531a54cuda3std6ranges3__45__cpo8distanceE)
_ZN34_INTERNAL_754dad0f_4_k_cu_2f1531a54cuda3std6ranges3__45__cpo8distanceE:
	.zero		1
	.type		_ZN34_INTERNAL_754dad0f_4_k_cu_2f1531a56thrust24THRUST_300001_SM_1000_NS12placeholders3_10E,@object
	.size		_ZN34_INTERNAL_754dad0f_4_k_cu_2f1531a56thrust24THRUST_300001_SM_1000_NS12placeholders3_10E,(_ZN34_INTERNAL_754dad0f_4_k_cu_2f1531a54cuda3std3__419piecewise_constructE - _ZN34_INTERNAL_754dad0f_4_k_cu_2f1531a56thrust24THRUST_300001_SM_1000_NS12placeholders3_10E)
_ZN34_INTERNAL_754dad0f_4_k_cu_2f1531a56thrust24THRUST_300001_SM_1000_NS12placeholders3_10E:
	.zero		1
	.type		_ZN34_INTERNAL_754dad0f_4_k_cu_2f1531a54cuda3std3__419piecewise_constructE,@object
	.size		_ZN34_INTERNAL_754dad0f_4_k_cu_2f1531a54cuda3std3__419piecewise_constructE,(_ZN34_INTERNAL_754dad0f_4_k_cu_2f1531a54cuda3std6ranges3__45__cpo5cdataE - _ZN34_INTERNAL_754dad0f_4_k_cu_2f1531a54cuda3std3__419piecewise_constructE)
_ZN34_INTERNAL_754dad0f_4_k_cu_2f1531a54cuda3std3__419piecewise_constructE:
	.zero		1
	.type		_ZN34_INTERNAL_754dad0f_4_k_cu_2f1531a54cuda3std6ranges3__45__cpo5cdataE,@object
	.size		_ZN34_INTERNAL_754dad0f_4_k_cu_2f1531a54cuda3std6ranges3__45__cpo5cdataE,(_ZN34_INTERNAL_754dad0f_4_k_cu_2f1531a56thrust24THRUST_300001_SM_1000_NS12placeholders2_2E - _ZN34_INTERNAL_754dad0f_4_k_cu_2f1531a54cuda3std6ranges3__45__cpo5cdataE)
_ZN34_INTERNAL_754dad0f_4_k_cu_2f1531a54cuda3std6ranges3__45__cpo5cdataE:
	.zero		1
	.type		_ZN34_INTERNAL_754dad0f_4_k_cu_2f1531a56thrust24THRUST_300001_SM_1000_NS12placeholders2_2E,@object
	.size		_ZN34_INTERNAL_754dad0f_4_k_cu_2f1531a56thrust24THRUST_300001_SM_1000_NS12placeholders2_2E,(_ZN34_INTERNAL_754dad0f_4_k_cu_2f1531a54cuda3std3__45__cpo3endE - _ZN34_INTERNAL_754dad0f_4_k_cu_2f1531a56thrust24THRUST_300001_SM_1000_NS12placeholders2_2E)
_ZN34_INTERNAL_754dad0f_4_k_cu_2f1531a56thrust24THRUST_300001_SM_1000_NS12placeholders2_2E:
	.zero		1
	.type		_ZN34_INTERNAL_754dad0f_4_k_cu_2f1531a54cuda3std3__45__cpo3endE,@object
	.size		_ZN34_INTERNAL_754dad0f_4_k_cu_2f1531a54cuda3std3__45__cpo3endE,(_ZN34_INTERNAL_754dad0f_4_k_cu_2f1531a54cuda3std6ranges3__45__cpo3endE - _ZN34_INTERNAL_754dad0f_4_k_cu_2f1531a54cuda3std3__45__cpo3endE)
_ZN34_INTERNAL_754dad0f_4_k_cu_2f1531a54cuda3std3__45__cpo3endE:
	.zero		1
	.type		_ZN34_INTERNAL_754dad0f_4_k_cu_2f1531a54cuda3std6ranges3__45__cpo3endE,@object
	.size		_ZN34_INTERNAL_754dad0f_4_k_cu_2f1531a54cuda3std6ranges3__45__cpo3endE,(_ZN34_INTERNAL_754dad0f_4_k_cu_2f1531a56thrust24THRUST_300001_SM_1000_NS12placeholders2_6E - _ZN34_INTERNAL_754dad0f_4_k_cu_2f1531a54cuda3std6ranges3__45__cpo3endE)
_ZN34_INTERNAL_754dad0f_4_k_cu_2f1531a54cuda3std6ranges3__45__cpo3endE:
	.zero		1
	.type		_ZN34_INTERNAL_754dad0f_4_k_cu_2f1531a56thrust24THRUST_300001_SM_1000_NS12placeholders2_6E,@object
	.size		_ZN34_INTERNAL_754dad0f_4_k_cu_2f1531a56thrust24THRUST_300001_SM_1000_NS12placeholders2_6E,(_ZN34_INTERNAL_754dad0f_4_k_cu_2f1531a54cuda3std3__45__cpo4rendE - _ZN34_INTERNAL_754dad0f_4_k_cu_2f1531a56thrust24THRUST_300001_SM_1000_NS12placeholders2_6E)
_ZN34_INTERNAL_754dad0f_4_k_cu_2f1531a56thrust24THRUST_300001_SM_1000_NS12placeholders2_6E:
	.zero		1
	.type		_ZN34_INTERNAL_754dad0f_4_k_cu_2f1531a54cuda3std3__45__cpo4rendE,@object
	.size		_ZN34_INTERNAL_754dad0f_4_k_cu_2f1531a54cuda3std3__45__cpo4rendE,(_ZN34_INTERNAL_754dad0f_4_k_cu_2f1531a54cuda3std6ranges3__45__cpo9iter_swapE - _ZN34_INTERNAL_754dad0f_4_k_cu_2f1531a54cuda3std3__45__cpo4rendE)
_ZN34_INTERNAL_754dad0f_4_k_cu_2f1531a54cuda3std3__45__cpo4rendE:
	.zero		1
	.type		_ZN34_INTERNAL_754dad0f_4_k_cu_2f1531a54cuda3std6ranges3__45__cpo9iter_swapE,@object
	.size		_ZN34_INTERNAL_754dad0f_4_k_cu_2f1531a54cuda3std6ranges3__45__cpo9iter_swapE,(_ZN34_INTERNAL_754dad0f_4_k_cu_2f1531a54cuda3std3__48unexpectE - _ZN34_INTERNAL_754dad0f_4_k_cu_2f1531a54cuda3std6ranges3__45__cpo9iter_swapE)
_ZN34_INTERNAL_754dad0f_4_k_cu_2f1531a54cuda3std6ranges3__45__cpo9iter_swapE:
	.zero		1
	.type		_ZN34_INTERNAL_754dad0f_4_k_cu_2f1531a54cuda3std3__48unexpectE,@object
	.size		_ZN34_INTERNAL_754dad0f_4_k_cu_2f1531a54cuda3std3__48unexpectE,(_ZN34_INTERNAL_754dad0f_4_k_cu_2f1531a56thrust24THRUST_300001_SM_1000_NS8cuda_cub3parE - _ZN34_INTERNAL_754dad0f_4_k_cu_2f1531a54cuda3std3__48unexpectE)
_ZN34_INTERNAL_754dad0f_4_k_cu_2f1531a54cuda3std3__48unexpectE:
	.zero		1
	.type		_ZN34_INTERNAL_754dad0f_4_k_cu_2f1531a56thrust24THRUST_300001_SM_1000_NS8cuda_cub3parE,@object
	.size		_ZN34_INTERNAL_754dad0f_4_k_cu_2f1531a56thrust24THRUST_300001_SM_1000_NS8cuda_cub3parE,(_ZN34_INTERNAL_754dad0f_4_k_cu_2f1531a56thrust24THRUST_300001_SM_1000_NS12placeholders2_4E - _ZN34_INTERNAL_754dad0f_4_k_cu_2f1531a56thrust24THRUST_300001_SM_1000_NS8cuda_cub3parE)
_ZN34_INTERNAL_754dad0f_4_k_cu_2f1531a56thrust24THRUST_300001_SM_1000_NS8cuda_cub3parE:
	.zero		1
	.type		_ZN34_INTERNAL_754dad0f_4_k_cu_2f1531a56thrust24THRUST_300001_SM_1000_NS12placeholders2_4E,@object
	.size		_ZN34_INTERNAL_754dad0f_4_k_cu_2f1531a56thrust24THRUST_300001_SM_1000_NS12placeholders2_4E,(_ZN34_INTERNAL_754dad0f_4_k_cu_2f1531a54cuda3std3__45__cpo4cendE - _ZN34_INTERNAL_754dad0f_4_k_cu_2f1531a56thrust24THRUST_300001_SM_1000_NS12placeholders2_4E)
_ZN34_INTERNAL_754dad0f_4_k_cu_2f1531a56thrust24THRUST_300001_SM_1000_NS12placeholders2_4E:
	.zero		1
	.type		_ZN34_INTERNAL_754dad0f_4_k_cu_2f1531a54cuda3std3__45__cpo4cendE,@object
	.size		_ZN34_INTERNAL_754dad0f_4_k_cu_2f1531a54cuda3std3__45__cpo4cendE,(_ZN34_INTERNAL_754dad0f_4_k_cu_2f1531a54cuda3std6ranges3__45__cpo4cendE - _ZN34_INTERNAL_754dad0f_4_k_cu_2f1531a54cuda3std3__45__cpo4cendE)
_ZN34_INTERNAL_754dad0f_4_k_cu_2f1531a54cuda3std3__45__cpo4cendE:
	.zero		1
	.type		_ZN34_INTERNAL_754dad0f_4_k_cu_2f1531a54cuda3std6ranges3__45__cpo4cendE,@object
	.size		_ZN34_INTERNAL_754dad0f_4_k_cu_2f1531a54cuda3std6ranges3__45__cpo4cendE,(_ZN34_INTERNAL_754dad0f_4_k_cu_2f1531a54cuda3std3__420unreachable_sentinelE - _ZN34_INTERNAL_754dad0f_4_k_cu_2f1531a54cuda3std6ranges3__45__cpo4cendE)
_ZN34_INTERNAL_754dad0f_4_k_cu_2f1531a54cuda3std6ranges3__45__cpo4cendE:
	.zero		1
	.type		_ZN34_INTERNAL_754dad0f_4_k_cu_2f1531a54cuda3std3__420unreachable_sentinelE,@object
	.size		_ZN34_INTERNAL_754dad0f_4_k_cu_2f1531a54cuda3std3__420unreachable_sentinelE,(_ZN34_INTERNAL_754dad0f_4_k_cu_2f1531a54cuda3std6ranges3__45__cpo5ssizeE - _ZN34_INTERNAL_754dad0f_4_k_cu_2f1531a54cuda3std3__420unreachable_sentinelE)
_ZN34_INTERNAL_754dad0f_4_k_cu_2f1531a54cuda3std3__420unreachable_sentinelE:
	.zero		1
	.type		_ZN34_INTERNAL_754dad0f_4_k_cu_2f1531a54cuda3std6ranges3__45__cpo5ssizeE,@object
	.size		_ZN34_INTERNAL_754dad0f_4_k_cu_2f1531a54cuda3std6ranges3__45__cpo5ssizeE,(_ZN34_INTERNAL_754dad0f_4_k_cu_2f1531a56thrust24THRUST_300001_SM_1000_NS12placeholders2_8E - _ZN34_INTERNAL_754dad0f_4_k_cu_2f1531a54cuda3std6ranges3__45__cpo5ssizeE)
_ZN34_INTERNAL_754dad0f_4_k_cu_2f1531a54cuda3std6ranges3__45__cpo5ssizeE:
	.zero		1
	.type		_ZN34_INTERNAL_754dad0f_4_k_cu_2f1531a56thrust24THRUST_300001_SM_1000_NS12placeholders2_8E,@object
	.size		_ZN34_INTERNAL_754dad0f_4_k_cu_2f1531a56thrust24THRUST_300001_SM_1000_NS12placeholders2_8E,(_ZN34_INTERNAL_754dad0f_4_k_cu_2f1531a54cuda3std3__45__cpo5crendE - _ZN34_INTERNAL_754dad0f_4_k_cu_2f1531a56thrust24THRUST_300001_SM_1000_NS12placeholders2_8E)
_ZN34_INTERNAL_754dad0f_4_k_cu_2f1531a56thrust24THRUST_300001_SM_1000_NS12placeholders2_8E:
	.zero		1
	.type		_ZN34_INTERNAL_754dad0f_4_k_cu_2f1531a54cuda3std3__45__cpo5crendE,@object
	.size		_ZN34_INTERNAL_754dad0f_4_k_cu_2f1531a54cuda3std3__45__cpo5crendE,(_ZN34_INTERNAL_754dad0f_4_k_cu_2f1531a54cuda3std6ranges3__45__cpo4prevE - _ZN34_INTERNAL_754dad0f_4_k_cu_2f1531a54cuda3std3__45__cpo5crendE)
_ZN34_INTERNAL_754dad0f_4_k_cu_2f1531a54cuda3std3__45__cpo5crendE:
	.zero		1
	.type		_ZN34_INTERNAL_754dad0f_4_k_cu_2f1531a54cuda3std6ranges3__45__cpo4prevE,@object
	.size		_ZN34_INTERNAL_754dad0f_4_k_cu_2f1531a54cuda3std6ranges3__45__cpo4prevE,(_ZN34_INTERNAL_754dad0f_4_k_cu_2f1531a54cuda3std6ranges3__45__cpo9iter_moveE - _ZN34_INTERNAL_754dad0f_4_k_cu_2f1531a54cuda3std6ranges3__45__cpo4prevE)
_ZN34_INTERNAL_754dad0f_4_k_cu_2f1531a54cuda3std6ranges3__45__cpo4prevE:
	.zero		1
	.type		_ZN34_INTERNAL_754dad0f_4_k_cu_2f1531a54cuda3std6ranges3__45__cpo9iter_moveE,@object
	.size		_ZN34_INTERNAL_754dad0f_4_k_cu_2f1531a54cuda3std6ranges3__45__cpo9iter_moveE,(_ZN34_INTERNAL_754dad0f_4_k_cu_2f1531a56thrust24THRUST_300001_SM_1000_NS6system6detail10sequential3seqE - _ZN34_INTERNAL_754dad0f_4_k_cu_2f1531a54cuda3std6ranges3__45__cpo9iter_moveE)
_ZN34_INTERNAL_754dad0f_4_k_cu_2f1531a54cuda3std6ranges3__45__cpo9iter_moveE:
	.zero		1
	.type		_ZN34_INTERNAL_754dad0f_4_k_cu_2f1531a56thrust24THRUST_300001_SM_1000_NS6system6detail10sequential3seqE,@object
	.size		_ZN34_INTERNAL_754dad0f_4_k_cu_2f1531a56thrust24THRUST_300001_SM_1000_NS6system6detail10sequential3seqE,(.L_31 - _ZN34_INTERNAL_754dad0f_4_k_cu_2f1531a56thrust24THRUST_300001_SM_1000_NS6system6detail10sequential3seqE)
_ZN34_INTERNAL_754dad0f_4_k_cu_2f1531a56thrust24THRUST_300001_SM_1000_NS6system6detail10sequential3seqE:
	.zero		1
.L_31:


//--------------------- .nv.shared._Z17Compute_kernel_v4ILi1024EEviiiiPKdS1_Pi --------------------------
	.section	.nv.shared._Z17Compute_kernel_v4ILi1024EEviiiiPKdS1_Pi,"aw",@nobits
	.sectionflags	@""
	.align	8
.nv.shared._Z17Compute_kernel_v4ILi1024EEviiiiPKdS1_Pi:
	.zero		13312


//--------------------- .nv.constant0._ZN3cub18CUB_300001_SM_10006detail8for_each13static_kernelINS2_12policy_hub_t12policy_500_tEmN6thrust24THRUST_300001_SM_1000_NS8cuda_cub20__uninitialized_fill7functorINS7_10device_ptrIiEEiEEEEvT0_T1_ --------------------------
	.section	.nv.constant0._ZN3cub18CUB_300001_SM_10006detail8for_each13static_kernelINS2_12policy_hub_t12policy_500_tEmN6thrust24THRUST_300001_SM_1000_NS8cuda_cub20__uninitialized_fill7functorINS7_10device_ptrIiEEiEEEEvT0_T1_,"a",@progbits
	.sectionflags	@""
	.align	4
.nv.constant0._ZN3cub18CUB_300001_SM_10006detail8for_each13static_kernelINS2_12policy_hub_t12policy_500_tEmN6thrust24THRUST_300001_SM_1000_NS8cuda_cub20__uninitialized_fill7functorINS7_10device_ptrIiEEiEEEEvT0_T1_:
	.zero		920


//--------------------- .nv.constant0._ZN3cub18CUB_300001_SM_10006detail11EmptyKernelIvEEvv --------------------------
	.section	.nv.constant0._ZN3cub18CUB_300001_SM_10006detail11EmptyKernelIvEEvv,"a",@progbits
	.sectionflags	@""
	.align	4
.nv.constant0._ZN3cub18CUB_300001_SM_10006detail11EmptyKernelIvEEvv:
	.zero		896


//--------------------- .nv.constant0._Z17Compute_kernel_v4ILi1024EEviiiiPKdS1_Pi --------------------------
	.section	.nv.constant0._Z17Compute_kernel_v4ILi1024EEviiiiPKdS1_Pi,"a",@progbits
	.sectionflags	@""
	.align	4
.nv.constant0._Z17Compute_kernel_v4ILi1024EEviiiiPKdS1_Pi:
	.zero		936


//--------------------- .nv.constant0._Z14mat_inv_kerneliiPKdPd --------------------------
	.section	.nv.constant0._Z14mat_inv_kerneliiPKdPd,"a",@progbits
	.sectionflags	@""
	.align	4
.nv.constant0._Z14mat_inv_kerneliiPKdPd:
	.zero		920


//--------------------- SYMBOLS --------------------------

	.type		.nv.reservedSmem.offset0,@object
	.size		.nv.reservedSmem.offset0,0x4
	.type		.nv.reservedSmem.cap,@object
	.size		.nv.reservedSmem.cap,0x4
